//
// Generated by NVIDIA NVVM Compiler
//
// Compiler Build ID: CL-36424714
// Cuda compilation tools, release 13.0, V13.0.88
// Based on NVVM 20.0.0
//

.version 9.0
.target sm_100
.address_size 64

	// .globl	_Z7dkernelPA3_iPA32_iPA32_A50_iPA5_iPiS8_S8_PjS9_S9_ii
.global .align 1 .b8 _ZN34_INTERNAL_e15cc496_4_k_cu_6f54c4fd4cuda3std3__45__cpo5beginE[1];
.global .align 1 .b8 _ZN34_INTERNAL_e15cc496_4_k_cu_6f54c4fd4cuda3std3__45__cpo3endE[1];
.global .align 1 .b8 _ZN34_INTERNAL_e15cc496_4_k_cu_6f54c4fd4cuda3std3__45__cpo6cbeginE[1];
.global .align 1 .b8 _ZN34_INTERNAL_e15cc496_4_k_cu_6f54c4fd4cuda3std3__45__cpo4cendE[1];
.global .align 1 .b8 _ZN34_INTERNAL_e15cc496_4_k_cu_6f54c4fd4cuda3std3__45__cpo6rbeginE[1];
.global .align 1 .b8 _ZN34_INTERNAL_e15cc496_4_k_cu_6f54c4fd4cuda3std3__45__cpo4rendE[1];
.global .align 1 .b8 _ZN34_INTERNAL_e15cc496_4_k_cu_6f54c4fd4cuda3std3__45__cpo7crbeginE[1];
.global .align 1 .b8 _ZN34_INTERNAL_e15cc496_4_k_cu_6f54c4fd4cuda3std3__45__cpo5crendE[1];
.global .align 1 .b8 _ZN34_INTERNAL_e15cc496_4_k_cu_6f54c4fd4cuda3std3__436_GLOBAL__N__e15cc496_4_k_cu_6f54c4fd6ignoreE[1];
.global .align 1 .b8 _ZN34_INTERNAL_e15cc496_4_k_cu_6f54c4fd4cuda3std3__419piecewise_constructE[1];
.global .align 1 .b8 _ZN34_INTERNAL_e15cc496_4_k_cu_6f54c4fd4cuda3std3__48in_placeE[1];
.global .align 1 .b8 _ZN34_INTERNAL_e15cc496_4_k_cu_6f54c4fd4cuda3std3__420unreachable_sentinelE[1];
.global .align 1 .b8 _ZN34_INTERNAL_e15cc496_4_k_cu_6f54c4fd4cuda3std3__47nulloptE[1];
.global .align 1 .b8 _ZN34_INTERNAL_e15cc496_4_k_cu_6f54c4fd4cuda3std3__48unexpectE[1];
.global .align 1 .b8 _ZN34_INTERNAL_e15cc496_4_k_cu_6f54c4fd4cuda3std6ranges3__45__cpo4swapE[1];
.global .align 1 .b8 _ZN34_INTERNAL_e15cc496_4_k_cu_6f54c4fd4cuda3std6ranges3__45__cpo9iter_moveE[1];
.global .align 1 .b8 _ZN34_INTERNAL_e15cc496_4_k_cu_6f54c4fd4cuda3std6ranges3__45__cpo5beginE[1];
.global .align 1 .b8 _ZN34_INTERNAL_e15cc496_4_k_cu_6f54c4fd4cuda3std6ranges3__45__cpo3endE[1];
.global .align 1 .b8 _ZN34_INTERNAL_e15cc496_4_k_cu_6f54c4fd4cuda3std6ranges3__45__cpo6cbeginE[1];
.global .align 1 .b8 _ZN34_INTERNAL_e15cc496_4_k_cu_6f54c4fd4cuda3std6ranges3__45__cpo4cendE[1];
.global .align 1 .b8 _ZN34_INTERNAL_e15cc496_4_k_cu_6f54c4fd4cuda3std6ranges3__45__cpo7advanceE[1];
.global .align 1 .b8 _ZN34_INTERNAL_e15cc496_4_k_cu_6f54c4fd4cuda3std6ranges3__45__cpo9iter_swapE[1];
.global .align 1 .b8 _ZN34_INTERNAL_e15cc496_4_k_cu_6f54c4fd4cuda3std6ranges3__45__cpo4nextE[1];
.global .align 1 .b8 _ZN34_INTERNAL_e15cc496_4_k_cu_6f54c4fd4cuda3std6ranges3__45__cpo4prevE[1];
.global .align 1 .b8 _ZN34_INTERNAL_e15cc496_4_k_cu_6f54c4fd4cuda3std6ranges3__45__cpo4dataE[1];
.global .align 1 .b8 _ZN34_INTERNAL_e15cc496_4_k_cu_6f54c4fd4cuda3std6ranges3__45__cpo5cdataE[1];
.global .align 1 .b8 _ZN34_INTERNAL_e15cc496_4_k_cu_6f54c4fd4cuda3std6ranges3__45__cpo4sizeE[1];
.global .align 1 .b8 _ZN34_INTERNAL_e15cc496_4_k_cu_6f54c4fd4cuda3std6ranges3__45__cpo5ssizeE[1];
.global .align 1 .b8 _ZN34_INTERNAL_e15cc496_4_k_cu_6f54c4fd4cuda3std6ranges3__45__cpo8distanceE[1];
.global .align 1 .b8 _ZN34_INTERNAL_e15cc496_4_k_cu_6f54c4fd6thrust24THRUST_300001_SM_1000_NS8cuda_cub3parE[1];
.global .align 1 .b8 _ZN34_INTERNAL_e15cc496_4_k_cu_6f54c4fd6thrust24THRUST_300001_SM_1000_NS8cuda_cub10par_nosyncE[1];
.global .align 1 .b8 _ZN34_INTERNAL_e15cc496_4_k_cu_6f54c4fd6thrust24THRUST_300001_SM_1000_NS6system6detail10sequential3seqE[1];
.global .align 1 .b8 _ZN34_INTERNAL_e15cc496_4_k_cu_6f54c4fd6thrust24THRUST_300001_SM_1000_NS6system3cpp3parE[1];
.global .align 1 .b8 _ZN34_INTERNAL_e15cc496_4_k_cu_6f54c4fd6thrust24THRUST_300001_SM_1000_NS12placeholders2_1E[1];
.global .align 1 .b8 _ZN34_INTERNAL_e15cc496_4_k_cu_6f54c4fd6thrust24THRUST_300001_SM_1000_NS12placeholders2_2E[1];
.global .align 1 .b8 _ZN34_INTERNAL_e15cc496_4_k_cu_6f54c4fd6thrust24THRUST_300001_SM_1000_NS12placeholders2_3E[1];
.global .align 1 .b8 _ZN34_INTERNAL_e15cc496_4_k_cu_6f54c4fd6thrust24THRUST_300001_SM_1000_NS12placeholders2_4E[1];
.global .align 1 .b8 _ZN34_INTERNAL_e15cc496_4_k_cu_6f54c4fd6thrust24THRUST_300001_SM_1000_NS12placeholders2_5E[1];
.global .align 1 .b8 _ZN34_INTERNAL_e15cc496_4_k_cu_6f54c4fd6thrust24THRUST_300001_SM_1000_NS12placeholders2_6E[1];
.global .align 1 .b8 _ZN34_INTERNAL_e15cc496_4_k_cu_6f54c4fd6thrust24THRUST_300001_SM_1000_NS12placeholders2_7E[1];
.global .align 1 .b8 _ZN34_INTERNAL_e15cc496_4_k_cu_6f54c4fd6thrust24THRUST_300001_SM_1000_NS12placeholders2_8E[1];
.global .align 1 .b8 _ZN34_INTERNAL_e15cc496_4_k_cu_6f54c4fd6thrust24THRUST_300001_SM_1000_NS12placeholders2_9E[1];
.global .align 1 .b8 _ZN34_INTERNAL_e15cc496_4_k_cu_6f54c4fd6thrust24THRUST_300001_SM_1000_NS12placeholders3_10E[1];
.global .align 1 .b8 _ZN34_INTERNAL_e15cc496_4_k_cu_6f54c4fd6thrust24THRUST_300001_SM_1000_NS3seqE[1];
.global .align 1 .b8 _ZN34_INTERNAL_e15cc496_4_k_cu_6f54c4fd6thrust24THRUST_300001_SM_1000_NS6deviceE[1];

.visible .entry _Z7dkernelPA3_iPA32_iPA32_A50_iPA5_iPiS8_S8_PjS9_S9_ii(
	.param .u64 .ptr .align 1 _Z7dkernelPA3_iPA32_iPA32_A50_iPA5_iPiS8_S8_PjS9_S9_ii_param_0,
	.param .u64 .ptr .align 1 _Z7dkernelPA3_iPA32_iPA32_A50_iPA5_iPiS8_S8_PjS9_S9_ii_param_1,
	.param .u64 .ptr .align 1 _Z7dkernelPA3_iPA32_iPA32_A50_iPA5_iPiS8_S8_PjS9_S9_ii_param_2,
	.param .u64 .ptr .align 1 _Z7dkernelPA3_iPA32_iPA32_A50_iPA5_iPiS8_S8_PjS9_S9_ii_param_3,
	.param .u64 .ptr .align 1 _Z7dkernelPA3_iPA32_iPA32_A50_iPA5_iPiS8_S8_PjS9_S9_ii_param_4,
	.param .u64 .ptr .align 1 _Z7dkernelPA3_iPA32_iPA32_A50_iPA5_iPiS8_S8_PjS9_S9_ii_param_5,
	.param .u64 .ptr .align 1 _Z7dkernelPA3_iPA32_iPA32_A50_iPA5_iPiS8_S8_PjS9_S9_ii_param_6,
	.param .u64 .ptr .align 1 _Z7dkernelPA3_iPA32_iPA32_A50_iPA5_iPiS8_S8_PjS9_S9_ii_param_7,
	.param .u64 .ptr .align 1 _Z7dkernelPA3_iPA32_iPA32_A50_iPA5_iPiS8_S8_PjS9_S9_ii_param_8,
	.param .u64 .ptr .align 1 _Z7dkernelPA3_iPA32_iPA32_A50_iPA5_iPiS8_S8_PjS9_S9_ii_param_9,
	.param .u32 _Z7dkernelPA3_iPA32_iPA32_A50_iPA5_iPiS8_S8_PjS9_S9_ii_param_10,
	.param .u32 _Z7dkernelPA3_iPA32_iPA32_A50_iPA5_iPiS8_S8_PjS9_S9_ii_param_11
)
{
	.reg .pred 	%p<37>;
	.reg .b32 	%r<222>;
	.reg .b64 	%rd<72>;

	ld.param.u64 	%rd15, [_Z7dkernelPA3_iPA32_iPA32_A50_iPA5_iPiS8_S8_PjS9_S9_ii_param_0];
	ld.param.u64 	%rd16, [_Z7dkernelPA3_iPA32_iPA32_A50_iPA5_iPiS8_S8_PjS9_S9_ii_param_1];
	ld.param.u64 	%rd17, [_Z7dkernelPA3_iPA32_iPA32_A50_iPA5_iPiS8_S8_PjS9_S9_ii_param_3];
	ld.param.u64 	%rd13, [_Z7dkernelPA3_iPA32_iPA32_A50_iPA5_iPiS8_S8_PjS9_S9_ii_param_4];
	ld.param.u64 	%rd14, [_Z7dkernelPA3_iPA32_iPA32_A50_iPA5_iPiS8_S8_PjS9_S9_ii_param_5];
	ld.param.u64 	%rd18, [_Z7dkernelPA3_iPA32_iPA32_A50_iPA5_iPiS8_S8_PjS9_S9_ii_param_6];
	ld.param.u64 	%rd19, [_Z7dkernelPA3_iPA32_iPA32_A50_iPA5_iPiS8_S8_PjS9_S9_ii_param_7];
	ld.param.u64 	%rd20, [_Z7dkernelPA3_iPA32_iPA32_A50_iPA5_iPiS8_S8_PjS9_S9_ii_param_8];
	ld.param.u64 	%rd21, [_Z7dkernelPA3_iPA32_iPA32_A50_iPA5_iPiS8_S8_PjS9_S9_ii_param_9];
	ld.param.u32 	%r44, [_Z7dkernelPA3_iPA32_iPA32_A50_iPA5_iPiS8_S8_PjS9_S9_ii_param_10];
	cvta.to.global.u64 	%rd1, %rd20;
	cvta.to.global.u64 	%rd2, %rd21;
	cvta.to.global.u64 	%rd3, %rd19;
	cvta.to.global.u64 	%rd4, %rd18;
	cvta.to.global.u64 	%rd5, %rd17;
	cvta.to.global.u64 	%rd22, %rd16;
	cvta.to.global.u64 	%rd23, %rd15;
	mov.u32 	%r45, %ctaid.y;
	mov.u32 	%r46, %ntid.y;
	mov.u32 	%r47, %tid.y;
	mad.lo.s32 	%r1, %r45, %r46, %r47;
	mov.u32 	%r2, %tid.x;
	mul.wide.u32 	%rd24, %r1, 12;
	add.s64 	%rd25, %rd23, %rd24;
	ld.global.u32 	%r3, [%rd25+4];
	ld.global.u32 	%r4, [%rd25+8];
	mul.wide.u32 	%rd26, %r1, 128;
	add.s64 	%rd27, %rd22, %rd26;
	mul.wide.u32 	%rd28, %r2, 4;
	add.s64 	%rd29, %rd27, %rd28;
	ld.global.u32 	%r5, [%rd29];
	setp.lt.s32 	%p1, %r44, 1;
	@%p1 bra 	$L__BB0_43;
	ld.param.u64 	%rd71, [_Z7dkernelPA3_iPA32_iPA32_A50_iPA5_iPiS8_S8_PjS9_S9_ii_param_2];
	cvta.to.global.u64 	%rd30, %rd71;
	mul.wide.u32 	%rd31, %r1, 6400;
	mul.wide.u32 	%rd32, %r2, 200;
	add.s64 	%rd33, %rd31, %rd32;
	add.s64 	%rd6, %rd33, %rd30;
	mul.wide.s32 	%rd34, %r4, 4;
	sub.s64 	%rd35, %rd33, %rd34;
	add.s64 	%rd36, %rd35, %rd30;
	add.s64 	%rd7, %rd36, -28;
	cvta.to.global.u64 	%rd8, %rd13;
	cvta.to.global.u64 	%rd9, %rd14;
	mov.b32 	%r209, 0;
$L__BB0_2:
	mul.wide.u32 	%rd37, %r209, 4;
	add.s64 	%rd38, %rd8, %rd37;
	ld.global.u32 	%r49, [%rd38];
	mul.wide.s32 	%rd39, %r49, 20;
	add.s64 	%rd40, %rd5, %rd39;
	ld.global.u32 	%r50, [%rd40];
	ld.global.u32 	%r51, [%rd40+4];
	setp.ne.s32 	%p2, %r50, %r1;
	setp.ne.s32 	%p3, %r51, %r2;
	or.pred  	%p4, %p2, %p3;
	@%p4 bra 	$L__BB0_42;
	setp.ge.s32 	%p5, %r3, %r4;
	mul.wide.u32 	%rd41, %r209, 4;
	add.s64 	%rd42, %rd9, %rd41;
	ld.global.u32 	%r7, [%rd42];
	mul.wide.s32 	%rd43, %r7, 20;
	add.s64 	%rd44, %rd5, %rd43;
	ld.global.u32 	%r8, [%rd44+8];
	ld.global.u32 	%r9, [%rd44+12];
	ld.global.u32 	%r10, [%rd44+16];
	@%p5 bra 	$L__BB0_23;
	setp.lt.s32 	%p21, %r8, %r3;
	setp.gt.s32 	%p22, %r9, %r4;
	or.pred  	%p23, %p21, %p22;
	@%p23 bra 	$L__BB0_22;
	setp.ge.s32 	%p24, %r8, %r9;
	mov.u32 	%r210, %r8;
	@%p24 bra 	$L__BB0_21;
$L__BB0_6:
	sub.s32 	%r131, %r210, %r3;
	mul.wide.s32 	%rd58, %r131, 4;
	add.s64 	%rd59, %rd6, %rd58;
	ld.global.u32 	%r132, [%rd59];
	add.s32 	%r133, %r132, %r10;
	setp.gt.s32 	%p25, %r133, %r5;
	@%p25 bra 	$L__BB0_22;
	add.s32 	%r210, %r210, 1;
	setp.ne.s32 	%p26, %r210, %r9;
	@%p26 bra 	$L__BB0_6;
	sub.s32 	%r12, %r9, %r8;
	and.b32  	%r13, %r12, 15;
	sub.s32 	%r134, %r8, %r9;
	setp.gt.u32 	%p27, %r134, -16;
	mov.u32 	%r213, %r8;
	@%p27 bra 	$L__BB0_11;
	and.b32  	%r14, %r12, -16;
	mov.b32 	%r212, 0;
	mov.u32 	%r213, %r8;
$L__BB0_10:
	.pragma "nounroll";
	sub.s32 	%r136, %r213, %r3;
	mul.wide.s32 	%rd60, %r136, 4;
	add.s64 	%rd61, %rd6, %rd60;
	ld.global.u32 	%r137, [%rd61];
	add.s32 	%r138, %r137, %r10;
	st.global.u32 	[%rd61], %r138;
	ld.global.u32 	%r139, [%rd61+4];
	add.s32 	%r140, %r139, %r10;
	st.global.u32 	[%rd61+4], %r140;
	ld.global.u32 	%r141, [%rd61+8];
	add.s32 	%r142, %r141, %r10;
	st.global.u32 	[%rd61+8], %r142;
	ld.global.u32 	%r143, [%rd61+12];
	add.s32 	%r144, %r143, %r10;
	st.global.u32 	[%rd61+12], %r144;
	ld.global.u32 	%r145, [%rd61+16];
	add.s32 	%r146, %r145, %r10;
	st.global.u32 	[%rd61+16], %r146;
	ld.global.u32 	%r147, [%rd61+20];
	add.s32 	%r148, %r147, %r10;
	st.global.u32 	[%rd61+20], %r148;
	ld.global.u32 	%r149, [%rd61+24];
	add.s32 	%r150, %r149, %r10;
	st.global.u32 	[%rd61+24], %r150;
	ld.global.u32 	%r151, [%rd61+28];
	add.s32 	%r152, %r151, %r10;
	st.global.u32 	[%rd61+28], %r152;
	ld.global.u32 	%r153, [%rd61+32];
	add.s32 	%r154, %r153, %r10;
	st.global.u32 	[%rd61+32], %r154;
	ld.global.u32 	%r155, [%rd61+36];
	add.s32 	%r156, %r155, %r10;
	st.global.u32 	[%rd61+36], %r156;
	ld.global.u32 	%r157, [%rd61+40];
	add.s32 	%r158, %r157, %r10;
	st.global.u32 	[%rd61+40], %r158;
	ld.global.u32 	%r159, [%rd61+44];
	add.s32 	%r160, %r159, %r10;
	st.global.u32 	[%rd61+44], %r160;
	ld.global.u32 	%r161, [%rd61+48];
	add.s32 	%r162, %r161, %r10;
	st.global.u32 	[%rd61+48], %r162;
	ld.global.u32 	%r163, [%rd61+52];
	add.s32 	%r164, %r163, %r10;
	st.global.u32 	[%rd61+52], %r164;
	ld.global.u32 	%r165, [%rd61+56];
	add.s32 	%r166, %r165, %r10;
	st.global.u32 	[%rd61+56], %r166;
	ld.global.u32 	%r167, [%rd61+60];
	add.s32 	%r168, %r167, %r10;
	st.global.u32 	[%rd61+60], %r168;
	add.s32 	%r213, %r213, 16;
	add.s32 	%r212, %r212, 16;
	setp.ne.s32 	%p28, %r212, %r14;
	@%p28 bra 	$L__BB0_10;
$L__BB0_11:
	setp.eq.s32 	%p29, %r13, 0;
	@%p29 bra 	$L__BB0_21;
	and.b32  	%r21, %r12, 7;
	setp.lt.u32 	%p30, %r13, 8;
	@%p30 bra 	$L__BB0_14;
	sub.s32 	%r169, %r213, %r3;
	mul.wide.s32 	%rd62, %r169, 4;
	add.s64 	%rd63, %rd6, %rd62;
	ld.global.u32 	%r170, [%rd63];
	add.s32 	%r171, %r170, %r10;
	st.global.u32 	[%rd63], %r171;
	ld.global.u32 	%r172, [%rd63+4];
	add.s32 	%r173, %r172, %r10;
	st.global.u32 	[%rd63+4], %r173;
	ld.global.u32 	%r174, [%rd63+8];
	add.s32 	%r175, %r174, %r10;
	st.global.u32 	[%rd63+8], %r175;
	ld.global.u32 	%r176, [%rd63+12];
	add.s32 	%r177, %r176, %r10;
	st.global.u32 	[%rd63+12], %r177;
	ld.global.u32 	%r178, [%rd63+16];
	add.s32 	%r179, %r178, %r10;
	st.global.u32 	[%rd63+16], %r179;
	ld.global.u32 	%r180, [%rd63+20];
	add.s32 	%r181, %r180, %r10;
	st.global.u32 	[%rd63+20], %r181;
	ld.global.u32 	%r182, [%rd63+24];
	add.s32 	%r183, %r182, %r10;
	st.global.u32 	[%rd63+24], %r183;
	ld.global.u32 	%r184, [%rd63+28];
	add.s32 	%r185, %r184, %r10;
	st.global.u32 	[%rd63+28], %r185;
	add.s32 	%r213, %r213, 8;
$L__BB0_14:
	setp.eq.s32 	%p31, %r21, 0;
	@%p31 bra 	$L__BB0_21;
	and.b32  	%r24, %r12, 3;
	setp.lt.u32 	%p32, %r21, 4;
	@%p32 bra 	$L__BB0_17;
	sub.s32 	%r186, %r213, %r3;
	mul.wide.s32 	%rd64, %r186, 4;
	add.s64 	%rd65, %rd6, %rd64;
	ld.global.u32 	%r187, [%rd65];
	add.s32 	%r188, %r187, %r10;
	st.global.u32 	[%rd65], %r188;
	ld.global.u32 	%r189, [%rd65+4];
	add.s32 	%r190, %r189, %r10;
	st.global.u32 	[%rd65+4], %r190;
	ld.global.u32 	%r191, [%rd65+8];
	add.s32 	%r192, %r191, %r10;
	st.global.u32 	[%rd65+8], %r192;
	ld.global.u32 	%r193, [%rd65+12];
	add.s32 	%r194, %r193, %r10;
	st.global.u32 	[%rd65+12], %r194;
	add.s32 	%r213, %r213, 4;
$L__BB0_17:
	setp.eq.s32 	%p33, %r24, 0;
	@%p33 bra 	$L__BB0_21;
	sub.s32 	%r195, %r213, %r3;
	mul.wide.s32 	%rd66, %r195, 4;
	add.s64 	%rd10, %rd6, %rd66;
	ld.global.u32 	%r196, [%rd10];
	add.s32 	%r197, %r196, %r10;
	st.global.u32 	[%rd10], %r197;
	setp.eq.s32 	%p34, %r24, 1;
	@%p34 bra 	$L__BB0_21;
	ld.global.u32 	%r198, [%rd10+4];
	add.s32 	%r199, %r198, %r10;
	st.global.u32 	[%rd10+4], %r199;
	setp.eq.s32 	%p35, %r24, 2;
	@%p35 bra 	$L__BB0_21;
	ld.global.u32 	%r200, [%rd10+8];
	add.s32 	%r201, %r200, %r10;
	st.global.u32 	[%rd10+8], %r201;
$L__BB0_21:
	mul.wide.s32 	%rd67, %r7, 4;
	add.s64 	%rd68, %rd4, %rd67;
	mov.b32 	%r202, 1;
	st.global.u32 	[%rd68], %r202;
	atom.global.inc.u32 	%r203, [%rd3], 5000;
	sub.s32 	%r204, %r9, %r8;
	mul.lo.s32 	%r205, %r10, %r204;
	atom.global.add.u32 	%r206, [%rd2], %r205;
	bra.uni 	$L__BB0_42;
$L__BB0_22:
	mul.wide.s32 	%rd69, %r7, 4;
	add.s64 	%rd70, %rd4, %rd69;
	mov.b32 	%r207, 0;
	st.global.u32 	[%rd70], %r207;
	atom.global.inc.u32 	%r208, [%rd1], 5000;
	bra.uni 	$L__BB0_42;
$L__BB0_23:
	setp.gt.s32 	%p6, %r8, %r3;
	setp.lt.s32 	%p7, %r9, %r4;
	or.pred  	%p8, %p6, %p7;
	@%p8 bra 	$L__BB0_41;
	setp.le.s32 	%p9, %r8, %r9;
	mov.u32 	%r216, %r8;
	@%p9 bra 	$L__BB0_40;
$L__BB0_25:
	sub.s32 	%r54, %r216, %r4;
	mul.wide.s32 	%rd45, %r54, 4;
	add.s64 	%rd46, %rd6, %rd45;
	ld.global.u32 	%r55, [%rd46];
	add.s32 	%r56, %r55, %r10;
	setp.gt.s32 	%p10, %r56, %r5;
	@%p10 bra 	$L__BB0_41;
	add.s32 	%r216, %r216, -1;
	setp.gt.s32 	%p11, %r216, %r9;
	@%p11 bra 	$L__BB0_25;
	sub.s32 	%r28, %r8, %r9;
	and.b32  	%r29, %r28, 15;
	sub.s32 	%r57, %r9, %r8;
	setp.gt.u32 	%p12, %r57, -16;
	mov.u32 	%r219, %r8;
	@%p12 bra 	$L__BB0_30;
	and.b32  	%r58, %r28, -16;
	neg.s32 	%r217, %r58;
	mov.u32 	%r219, %r8;
$L__BB0_29:
	.pragma "nounroll";
	mul.wide.s32 	%rd47, %r219, 4;
	add.s64 	%rd48, %rd7, %rd47;
	ld.global.u32 	%r59, [%rd48+28];
	add.s32 	%r60, %r59, %r10;
	st.global.u32 	[%rd48+28], %r60;
	ld.global.u32 	%r61, [%rd48+24];
	add.s32 	%r62, %r61, %r10;
	st.global.u32 	[%rd48+24], %r62;
	ld.global.u32 	%r63, [%rd48+20];
	add.s32 	%r64, %r63, %r10;
	st.global.u32 	[%rd48+20], %r64;
	ld.global.u32 	%r65, [%rd48+16];
	add.s32 	%r66, %r65, %r10;
	st.global.u32 	[%rd48+16], %r66;
	ld.global.u32 	%r67, [%rd48+12];
	add.s32 	%r68, %r67, %r10;
	st.global.u32 	[%rd48+12], %r68;
	ld.global.u32 	%r69, [%rd48+8];
	add.s32 	%r70, %r69, %r10;
	st.global.u32 	[%rd48+8], %r70;
	ld.global.u32 	%r71, [%rd48+4];
	add.s32 	%r72, %r71, %r10;
	st.global.u32 	[%rd48+4], %r72;
	ld.global.u32 	%r73, [%rd48];
	add.s32 	%r74, %r73, %r10;
	st.global.u32 	[%rd48], %r74;
	ld.global.u32 	%r75, [%rd48+-4];
	add.s32 	%r76, %r75, %r10;
	st.global.u32 	[%rd48+-4], %r76;
	ld.global.u32 	%r77, [%rd48+-8];
	add.s32 	%r78, %r77, %r10;
	st.global.u32 	[%rd48+-8], %r78;
	ld.global.u32 	%r79, [%rd48+-12];
	add.s32 	%r80, %r79, %r10;
	st.global.u32 	[%rd48+-12], %r80;
	ld.global.u32 	%r81, [%rd48+-16];
	add.s32 	%r82, %r81, %r10;
	st.global.u32 	[%rd48+-16], %r82;
	ld.global.u32 	%r83, [%rd48+-20];
	add.s32 	%r84, %r83, %r10;
	st.global.u32 	[%rd48+-20], %r84;
	ld.global.u32 	%r85, [%rd48+-24];
	add.s32 	%r86, %r85, %r10;
	st.global.u32 	[%rd48+-24], %r86;
	ld.global.u32 	%r87, [%rd48+-28];
	add.s32 	%r88, %r87, %r10;
	st.global.u32 	[%rd48+-28], %r88;
	ld.global.u32 	%r89, [%rd48+-32];
	add.s32 	%r90, %r89, %r10;
	st.global.u32 	[%rd48+-32], %r90;
	add.s32 	%r219, %r219, -16;
	add.s32 	%r217, %r217, 16;
	setp.ne.s32 	%p13, %r217, 0;
	@%p13 bra 	$L__BB0_29;
$L__BB0_30:
	setp.eq.s32 	%p14, %r29, 0;
	@%p14 bra 	$L__BB0_40;
	and.b32  	%r37, %r28, 7;
	setp.lt.u32 	%p15, %r29, 8;
	@%p15 bra 	$L__BB0_33;
	sub.s32 	%r91, %r219, %r4;
	mul.wide.s32 	%rd49, %r91, 4;
	add.s64 	%rd50, %rd6, %rd49;
	ld.global.u32 	%r92, [%rd50];
	add.s32 	%r93, %r92, %r10;
	st.global.u32 	[%rd50], %r93;
	ld.global.u32 	%r94, [%rd50+-4];
	add.s32 	%r95, %r94, %r10;
	st.global.u32 	[%rd50+-4], %r95;
	ld.global.u32 	%r96, [%rd50+-8];
	add.s32 	%r97, %r96, %r10;
	st.global.u32 	[%rd50+-8], %r97;
	ld.global.u32 	%r98, [%rd50+-12];
	add.s32 	%r99, %r98, %r10;
	st.global.u32 	[%rd50+-12], %r99;
	ld.global.u32 	%r100, [%rd50+-16];
	add.s32 	%r101, %r100, %r10;
	st.global.u32 	[%rd50+-16], %r101;
	ld.global.u32 	%r102, [%rd50+-20];
	add.s32 	%r103, %r102, %r10;
	st.global.u32 	[%rd50+-20], %r103;
	ld.global.u32 	%r104, [%rd50+-24];
	add.s32 	%r105, %r104, %r10;
	st.global.u32 	[%rd50+-24], %r105;
	ld.global.u32 	%r106, [%rd50+-28];
	add.s32 	%r107, %r106, %r10;
	st.global.u32 	[%rd50+-28], %r107;
	add.s32 	%r219, %r219, -8;
$L__BB0_33:
	setp.eq.s32 	%p16, %r37, 0;
	@%p16 bra 	$L__BB0_40;
	and.b32  	%r40, %r28, 3;
	setp.lt.u32 	%p17, %r37, 4;
	@%p17 bra 	$L__BB0_36;
	sub.s32 	%r108, %r219, %r4;
	mul.wide.s32 	%rd51, %r108, 4;
	add.s64 	%rd52, %rd6, %rd51;
	ld.global.u32 	%r109, [%rd52];
	add.s32 	%r110, %r109, %r10;
	st.global.u32 	[%rd52], %r110;
	ld.global.u32 	%r111, [%rd52+-4];
	add.s32 	%r112, %r111, %r10;
	st.global.u32 	[%rd52+-4], %r112;
	ld.global.u32 	%r113, [%rd52+-8];
	add.s32 	%r114, %r113, %r10;
	st.global.u32 	[%rd52+-8], %r114;
	ld.global.u32 	%r115, [%rd52+-12];
	add.s32 	%r116, %r115, %r10;
	st.global.u32 	[%rd52+-12], %r116;
	add.s32 	%r219, %r219, -4;
$L__BB0_36:
	setp.eq.s32 	%p18, %r40, 0;
	@%p18 bra 	$L__BB0_40;
	sub.s32 	%r117, %r219, %r4;
	mul.wide.s32 	%rd53, %r117, 4;
	add.s64 	%rd11, %rd6, %rd53;
	ld.global.u32 	%r118, [%rd11];
	add.s32 	%r119, %r118, %r10;
	st.global.u32 	[%rd11], %r119;
	setp.eq.s32 	%p19, %r40, 1;
	@%p19 bra 	$L__BB0_40;
	ld.global.u32 	%r120, [%rd11+-4];
	add.s32 	%r121, %r120, %r10;
	st.global.u32 	[%rd11+-4], %r121;
	setp.eq.s32 	%p20, %r40, 2;
	@%p20 bra 	$L__BB0_40;
	ld.global.u32 	%r122, [%rd11+-8];
	add.s32 	%r123, %r122, %r10;
	st.global.u32 	[%rd11+-8], %r123;
$L__BB0_40:
	mul.wide.s32 	%rd54, %r7, 4;
	add.s64 	%rd55, %rd4, %rd54;
	mov.b32 	%r124, 1;
	st.global.u32 	[%rd55], %r124;
	atom.global.inc.u32 	%r125, [%rd3], 5000;
	sub.s32 	%r126, %r8, %r9;
	mul.lo.s32 	%r127, %r10, %r126;
	atom.global.add.u32 	%r128, [%rd2], %r127;
	bra.uni 	$L__BB0_42;
$L__BB0_41:
	mul.wide.s32 	%rd56, %r7, 4;
	add.s64 	%rd57, %rd4, %rd56;
	mov.b32 	%r129, 0;
	st.global.u32 	[%rd57], %r129;
	atom.global.inc.u32 	%r130, [%rd1], 5000;
$L__BB0_42:
	add.s32 	%r209, %r209, 1;
	setp.ne.s32 	%p36, %r209, %r44;
	@%p36 bra 	$L__BB0_2;
$L__BB0_43:
	ret;

}
	// .globl	_ZN3cub18CUB_300001_SM_10006detail11EmptyKernelIvEEvv
.visible .entry _ZN3cub18CUB_300001_SM_10006detail11EmptyKernelIvEEvv()
{


	ret;

}


// ===== COMPILED SASS (sm_100) =====

	.target	sm_100

	.elftype	@"ET_EXEC"


//--------------------- .note.nv.tkinfo           --------------------------
	.section	.note.nv.tkinfo,"",@"SHT_NOTE"
	.sectionflags	@"SHF_NOTE_NV_TKINFO"
	.tkinfo
        /*0018*/ 	.word	0x00000002
        /*0030*/ 	.string	""
        /*0030*/ 	.string	"ptxas"
        /*0030*/ 	.string	"Cuda compilation tools, release 13.0, V13.0.88"
        /*0030*/ 	.string	"Build cuda_13.0.r13.0/compiler.36424714_0"
        /*0030*/ 	.string	"-arch sm_100 -m 64 "



//--------------------- .note.nv.cuinfo           --------------------------
	.section	.note.nv.cuinfo,"",@"SHT_NOTE"
	.sectionflags	@"SHF_NOTE_NV_CUINFO"
        /*0018*/ 	.short	0x0002
        /*001a*/ 	.short	0x0064
        /*001c*/ 	.short	0x0082
	.zero		2


//--------------------- .nv.info                  --------------------------
	.section	.nv.info,"",@"SHT_CUDA_INFO"
	.align	4


	//----- nvinfo : EIATTR_REGCOUNT
	.align		4
        /*0000*/ 	.byte	0x04, 0x2f
        /*0002*/ 	.short	(.L_46 - .L_45)
	.align		4
.L_45:
        /*0004*/ 	.word	index@(_Z7dkernelPA3_iPA32_iPA32_A50_iPA5_iPiS8_S8_PjS9_S9_ii)
        /*0008*/ 	.word	0x00000020


	//----- nvinfo : EIATTR_FRAME_SIZE
	.align		4
.L_46:
        /*000c*/ 	.byte	0x04, 0x11
        /*000e*/ 	.short	(.L_48 - .L_47)
	.align		4
.L_47:
        /*0010*/ 	.word	index@(_Z7dkernelPA3_iPA32_iPA32_A50_iPA5_iPiS8_S8_PjS9_S9_ii)
        /*0014*/ 	.word	0x00000000


	//----- nvinfo : EIATTR_REGCOUNT
	.align		4
.L_48:
        /*0018*/ 	.byte	0x04, 0x2f
        /*001a*/ 	.short	(.L_50 - .L_49)
	.align		4
.L_49:
        /*001c*/ 	.word	index@(_ZN3cub18CUB_300001_SM_10006detail11EmptyKernelIvEEvv)
        /*0020*/ 	.word	0x00000004


	//----- nvinfo : EIATTR_FRAME_SIZE
	.align		4
.L_50:
        /*0024*/ 	.byte	0x04, 0x11
        /*0026*/ 	.short	(.L_52 - .L_51)
	.align		4
.L_51:
        /*0028*/ 	.word	index@(_ZN3cub18CUB_300001_SM_10006detail11EmptyKernelIvEEvv)
        /*002c*/ 	.word	0x00000000


	//----- nvinfo : EIATTR_MIN_STACK_SIZE
	.align		4
.L_52:
        /*0030*/ 	.byte	0x04, 0x12
        /*0032*/ 	.short	(.L_54 - .L_53)
	.align		4
.L_53:
        /*0034*/ 	.word	index@(_ZN3cub18CUB_300001_SM_10006detail11EmptyKernelIvEEvv)
        /*0038*/ 	.word	0x00000000


	//----- nvinfo : EIATTR_MIN_STACK_SIZE
	.align		4
.L_54:
        /*003c*/ 	.byte	0x04, 0x12
        /*003e*/ 	.short	(.L_56 - .L_55)
	.align		4
.L_55:
        /*0040*/ 	.word	index@(_Z7dkernelPA3_iPA32_iPA32_A50_iPA5_iPiS8_S8_PjS9_S9_ii)
        /*0044*/ 	.word	0x00000000
.L_56:


//--------------------- .nv.compat                --------------------------
	.section	.nv.compat,"",@"SHT_CUDA_COMPAT_INFO"
	.align	4
        /*0000*/ 	.byte	0x02, 0x09, 0x00, 0x00, 0x02, 0x02, 0x01, 0x00, 0x02, 0x05, 0x05, 0x00, 0x03, 0x07, 0x01, 0x01
        /*0010*/ 	.byte	0x02, 0x03, 0x00, 0x00, 0x02, 0x06, 0x01, 0x00, 0x04, 0x0b, 0x08, 0x00, 0x09, 0x00, 0x00, 0x00
        /*0020*/ 	.byte	0x00, 0x00, 0x00, 0x00


//--------------------- .nv.info._ZN3cub18CUB_300001_SM_10006detail11EmptyKernelIvEEvv --------------------------
	.section	.nv.info._ZN3cub18CUB_300001_SM_10006detail11EmptyKernelIvEEvv,"",@"SHT_CUDA_INFO"
	.sectionflags	@""
	.align	4


	//----- nvinfo : EIATTR_CUDA_API_VERSION
	.align		4
        /*0000*/ 	.byte	0x04, 0x37
        /*0002*/ 	.short	(.L_58 - .L_57)
.L_57:
        /*0004*/ 	.word	0x00000082


	//----- nvinfo : EIATTR_SPARSE_MMA_MASK
	.align		4
.L_58:
        /*0008*/ 	.byte	0x03, 0x50
        /*000a*/ 	.short	0x0000


	//----- nvinfo : EIATTR_MAXREG_COUNT
	.align		4
        /*000c*/ 	.byte	0x03, 0x1b
        /*000e*/ 	.short	0x00ff


	//----- nvinfo : EIATTR_MERCURY_ISA_VERSION
	.align		4
        /*0010*/ 	.byte	0x03, 0x5f
        /*0012*/ 	.short	0x0101


	//----- nvinfo : EIATTR_VRC_CTA_INIT_COUNT
	.align		4
        /*0014*/ 	.byte	0x02, 0x4a
	.zero		1
	.zero		1


	//----- nvinfo : EIATTR_EXIT_INSTR_OFFSETS
	.align		4
        /*0018*/ 	.byte	0x04, 0x1c
        /*001a*/ 	.short	(.L_60 - .L_59)


	//   ....[0]....
.L_59:
        /*001c*/ 	.word	0x00000010


	//----- nvinfo : EIATTR_SW_WAR
	.align		4
.L_60:
        /*0020*/ 	.byte	0x04, 0x36
        /*0022*/ 	.short	(.L_62 - .L_61)
.L_61:
        /*0024*/ 	.word	0x00000008
.L_62:


//--------------------- .nv.info._Z7dkernelPA3_iPA32_iPA32_A50_iPA5_iPiS8_S8_PjS9_S9_ii --------------------------
	.section	.nv.info._Z7dkernelPA3_iPA32_iPA32_A50_iPA5_iPiS8_S8_PjS9_S9_ii,"",@"SHT_CUDA_INFO"
	.sectionflags	@""
	.align	4


	//----- nvinfo : EIATTR_CUDA_API_VERSION
	.align		4
        /*0000*/ 	.byte	0x04, 0x37
        /*0002*/ 	.short	(.L_64 - .L_63)
.L_63:
        /*0004*/ 	.word	0x00000082


	//----- nvinfo : EIATTR_KPARAM_INFO
	.align		4
.L_64:
        /*0008*/ 	.byte	0x04, 0x17
        /*000a*/ 	.short	(.L_66 - .L_65)
.L_65:
        /*000c*/ 	.word	0x00000000
        /*0010*/ 	.short	0x000b
        /*0012*/ 	.short	0x0054
        /*0014*/ 	.byte	0x00, 0xf0, 0x11, 0x00


	//----- nvinfo : EIATTR_KPARAM_INFO
	.align		4
.L_66:
        /*0018*/ 	.byte	0x04, 0x17
        /*001a*/ 	.short	(.L_68 - .L_67)
.L_67:
        /*001c*/ 	.word	0x00000000
        /*0020*/ 	.short	0x000a
        /*0022*/ 	.short	0x0050
        /*0024*/ 	.byte	0x00, 0xf0, 0x11, 0x00


	//----- nvinfo : EIATTR_KPARAM_INFO
	.align		4
.L_68:
        /*0028*/ 	.byte	0x04, 0x17
        /*002a*/ 	.short	(.L_70 - .L_69)
.L_69:
        /*002c*/ 	.word	0x00000000
        /*0030*/ 	.short	0x0009
        /*0032*/ 	.short	0x0048
        /*0034*/ 	.byte	0x00, 0xf5, 0x21, 0x00


	//----- nvinfo : EIATTR_KPARAM_INFO
	.align		4
.L_70:
        /*0038*/ 	.byte	0x04, 0x17
        /*003a*/ 	.short	(.L_72 - .L_71)
.L_71:
        /*003c*/ 	.word	0x00000000
        /*0040*/ 	.short	0x0008
        /*0042*/ 	.short	0x0040
        /*0044*/ 	.byte	0x00, 0xf5, 0x21, 0x00


	//----- nvinfo : EIATTR_KPARAM_INFO
	.align		4
.L_72:
        /*0048*/ 	.byte	0x04, 0x17
        /*004a*/ 	.short	(.L_74 - .L_73)
.L_73:
        /*004c*/ 	.word	0x00000000
        /*0050*/ 	.short	0x0007
        /*0052*/ 	.short	0x0038
        /*0054*/ 	.byte	0x00, 0xf5, 0x21, 0x00


	//----- nvinfo : EIATTR_KPARAM_INFO
	.align		4
.L_74:
        /*0058*/ 	.byte	0x04, 0x17
        /*005a*/ 	.short	(.L_76 - .L_75)
.L_75:
        /*005c*/ 	.word	0x00000000
        /*0060*/ 	.short	0x0006
        /*0062*/ 	.short	0x0030
        /*0064*/ 	.byte	0x00, 0xf5, 0x21, 0x00


	//----- nvinfo : EIATTR_KPARAM_INFO
	.align		4
.L_76:
        /*0068*/ 	.byte	0x04, 0x17
        /*006a*/ 	.short	(.L_78 - .L_77)
.L_77:
        /*006c*/ 	.word	0x00000000
        /*0070*/ 	.short	0x0005
        /*0072*/ 	.short	0x0028
        /*0074*/ 	.byte	0x00, 0xf5, 0x21, 0x00


	//----- nvinfo : EIATTR_KPARAM_INFO
	.align		4
.L_78:
        /*0078*/ 	.byte	0x04, 0x17
        /*007a*/ 	.short	(.L_80 - .L_79)
.L_79:
        /*007c*/ 	.word	0x00000000
        /*0080*/ 	.short	0x0004
        /*0082*/ 	.short	0x0020
        /*0084*/ 	.byte	0x00, 0xf5, 0x21, 0x00


	//----- nvinfo : EIATTR_KPARAM_INFO
	.align		4
.L_80:
        /*0088*/ 	.byte	0x04, 0x17
        /*008a*/ 	.short	(.L_82 - .L_81)
.L_81:
        /*008c*/ 	.word	0x00000000
        /*0090*/ 	.short	0x0003
        /*0092*/ 	.short	0x0018
        /*0094*/ 	.byte	0x00, 0xf5, 0x21, 0x00


	//----- nvinfo : EIATTR_KPARAM_INFO
	.align		4
.L_82:
        /*0098*/ 	.byte	0x04, 0x17
        /*009a*/ 	.short	(.L_84 - .L_83)
.L_83:
        /*009c*/ 	.word	0x00000000
        /*00a0*/ 	.short	0x0002
        /*00a2*/ 	.short	0x0010
        /*00a4*/ 	.byte	0x00, 0xf5, 0x21, 0x00


	//----- nvinfo : EIATTR_KPARAM_INFO
	.align		4
.L_84:
        /*00a8*/ 	.byte	0x04, 0x17
        /*00aa*/ 	.short	(.L_86 - .L_85)
.L_85:
        /*00ac*/ 	.word	0x00000000
        /*00b0*/ 	.short	0x0001
        /*00b2*/ 	.short	0x0008
        /*00b4*/ 	.byte	0x00, 0xf5, 0x21, 0x00


	//----- nvinfo : EIATTR_KPARAM_INFO
	.align		4
.L_86:
        /*00b8*/ 	.byte	0x04, 0x17
        /*00ba*/ 	.short	(.L_88 - .L_87)
.L_87:
        /*00bc*/ 	.word	0x00000000
        /*00c0*/ 	.short	0x0000
        /*00c2*/ 	.short	0x0000
        /*00c4*/ 	.byte	0x00, 0xf5, 0x21, 0x00


	//----- nvinfo : EIATTR_SPARSE_MMA_MASK
	.align		4
.L_88:
        /*00c8*/ 	.byte	0x03, 0x50
        /*00ca*/ 	.short	0x0000


	//----- nvinfo : EIATTR_MAXREG_COUNT
	.align		4
        /*00cc*/ 	.byte	0x03, 0x1b
        /*00ce*/ 	.short	0x00ff


	//----- nvinfo : EIATTR_MERCURY_ISA_VERSION
	.align		4
        /*00d0*/ 	.byte	0x03, 0x5f
        /*00d2*/ 	.short	0x0101


	//----- nvinfo : EIATTR_INT_WARP_WIDE_INSTR_OFFSETS
	.align		4
        /*00d4*/ 	.byte	0x04, 0x31
        /*00d6*/ 	.short	(.L_90 - .L_89)


	//   ....[0]....
.L_89:
        /*00d8*/ 	.word	0x00000c90


	//   ....[1]....
        /*00dc*/ 	.word	0x00001770


	//----- nvinfo : EIATTR_VRC_CTA_INIT_COUNT
	.align		4
.L_90:
        /*00e0*/ 	.byte	0x02, 0x4a
	.zero		1
	.zero		1


	//----- nvinfo : EIATTR_EXIT_INSTR_OFFSETS
	.align		4
        /*00e4*/ 	.byte	0x04, 0x1c
        /*00e6*/ 	.short	(.L_92 - .L_91)


	//   ....[0]....
.L_91:
        /*00e8*/ 	.word	0x00000060


	//   ....[1]....
        /*00ec*/ 	.word	0x00001930


	//----- nvinfo : EIATTR_CRS_STACK_SIZE
	.align		4
.L_92:
        /*00f0*/ 	.byte	0x04, 0x1e
        /*00f2*/ 	.short	(.L_94 - .L_93)
.L_93:
        /*00f4*/ 	.word	0x00000000


	//----- nvinfo : EIATTR_CBANK_PARAM_SIZE
	.align		4
.L_94:
        /*00f8*/ 	.byte	0x03, 0x19
        /*00fa*/ 	.short	0x0058


	//----- nvinfo : EIATTR_PARAM_CBANK
	.align		4
        /*00fc*/ 	.byte	0x04, 0x0a
        /*00fe*/ 	.short	(.L_96 - .L_95)
	.align		4
.L_95:
        /*0100*/ 	.word	index@(.nv.constant0._Z7dkernelPA3_iPA32_iPA32_A50_iPA5_iPiS8_S8_PjS9_S9_ii)
        /*0104*/ 	.short	0x0380
        /*0106*/ 	.short	0x0058


	//----- nvinfo : EIATTR_SW_WAR
	.align		4
.L_96:
        /*0108*/ 	.byte	0x04, 0x36
        /*010a*/ 	.short	(.L_98 - .L_97)
.L_97:
        /*010c*/ 	.word	0x00000008
.L_98:


//--------------------- .nv.callgraph             --------------------------
	.section	.nv.callgraph,"",@"SHT_CUDA_CALLGRAPH"
	.align	4
	.sectionentsize	8
	.align		4
        /*0000*/ 	.word	0x00000000
	.align		4
        /*0004*/ 	.word	0xffffffff
	.align		4
        /*0008*/ 	.word	0x00000000
	.align		4
        /*000c*/ 	.word	0xfffffffe
	.align		4
        /*0010*/ 	.word	0x00000000
	.align		4
        /*0014*/ 	.word	0xfffffffd
	.align		4
        /*0018*/ 	.word	0x00000000
	.align		4
        /*001c*/ 	.word	0xfffffffc


//--------------------- .nv.constant4             --------------------------
	.section	.nv.constant4,"a",@progbits
	.align	8
	.align		8
.nv.constant4:
        /*0000*/ 	.dword	_ZN34_INTERNAL_e15cc496_4_k_cu_6f54c4fd4cuda3std3__45__cpo5beginE
	.align		8
        /*0008*/ 	.dword	_ZN34_INTERNAL_e15cc496_4_k_cu_6f54c4fd4cuda3std3__45__cpo3endE
	.align		8
        /*0010*/ 	.dword	_ZN34_INTERNAL_e15cc496_4_k_cu_6f54c4fd4cuda3std3__45__cpo6cbeginE
	.align		8
        /*0018*/ 	.dword	_ZN34_INTERNAL_e15cc496_4_k_cu_6f54c4fd4cuda3std3__45__cpo4cendE
	.align		8
        /*0020*/ 	.dword	_ZN34_INTERNAL_e15cc496_4_k_cu_6f54c4fd4cuda3std3__45__cpo6rbeginE
	.align		8
        /*0028*/ 	.dword	_ZN34_INTERNAL_e15cc496_4_k_cu_6f54c4fd4cuda3std3__45__cpo4rendE
	.align		8
        /*0030*/ 	.dword	_ZN34_INTERNAL_e15cc496_4_k_cu_6f54c4fd4cuda3std3__45__cpo7crbeginE
	.align		8
        /*0038*/ 	.dword	_ZN34_INTERNAL_e15cc496_4_k_cu_6f54c4fd4cuda3std3__45__cpo5crendE
	.align		8
        /*0040*/ 	.dword	_ZN34_INTERNAL_e15cc496_4_k_cu_6f54c4fd4cuda3std3__436_GLOBAL__N__e15cc496_4_k_cu_6f54c4fd6ignoreE
	.align		8
        /*0048*/ 	.dword	_ZN34_INTERNAL_e15cc496_4_k_cu_6f54c4fd4cuda3std3__419piecewise_constructE
	.align		8
        /*0050*/ 	.dword	_ZN34_INTERNAL_e15cc496_4_k_cu_6f54c4fd4cuda3std3__48in_placeE
	.align		8
        /*0058*/ 	.dword	_ZN34_INTERNAL_e15cc496_4_k_cu_6f54c4fd4cuda3std3__420unreachable_sentinelE
	.align		8
        /*0060*/ 	.dword	_ZN34_INTERNAL_e15cc496_4_k_cu_6f54c4fd4cuda3std3__47nulloptE
	.align		8
        /*0068*/ 	.dword	_ZN34_INTERNAL_e15cc496_4_k_cu_6f54c4fd4cuda3std3__48unexpectE
	.align		8
        /*0070*/ 	.dword	_ZN34_INTERNAL_e15cc496_4_k_cu_6f54c4fd4cuda3std6ranges3__45__cpo4swapE
	.align		8
        /*0078*/ 	.dword	_ZN34_INTERNAL_e15cc496_4_k_cu_6f54c4fd4cuda3std6ranges3__45__cpo9iter_moveE
	.align		8
        /*0080*/ 	.dword	_ZN34_INTERNAL_e15cc496_4_k_cu_6f54c4fd4cuda3std6ranges3__45__cpo5beginE
	.align		8
        /*0088*/ 	.dword	_ZN34_INTERNAL_e15cc496_4_k_cu_6f54c4fd4cuda3std6ranges3__45__cpo3endE
	.align		8
        /*0090*/ 	.dword	_ZN34_INTERNAL_e15cc496_4_k_cu_6f54c4fd4cuda3std6ranges3__45__cpo6cbeginE
	.align		8
        /*0098*/ 	.dword	_ZN34_INTERNAL_e15cc496_4_k_cu_6f54c4fd4cuda3std6ranges3__45__cpo4cendE
	.align		8
        /*00a0*/ 	.dword	_ZN34_INTERNAL_e15cc496_4_k_cu_6f54c4fd4cuda3std6ranges3__45__cpo7advanceE
	.align		8
        /*00a8*/ 	.dword	_ZN34_INTERNAL_e15cc496_4_k_cu_6f54c4fd4cuda3std6ranges3__45__cpo9iter_swapE
	.align		8
        /*00b0*/ 	.dword	_ZN34_INTERNAL_e15cc496_4_k_cu_6f54c4fd4cuda3std6ranges3__45__cpo4nextE
	.align		8
        /*00b8*/ 	.dword	_ZN34_INTERNAL_e15cc496_4_k_cu_6f54c4fd4cuda3std6ranges3__45__cpo4prevE
	.align		8
        /*00c0*/ 	.dword	_ZN34_INTERNAL_e15cc496_4_k_cu_6f54c4fd4cuda3std6ranges3__45__cpo4dataE
	.align		8
        /*00c8*/ 	.dword	_ZN34_INTERNAL_e15cc496_4_k_cu_6f54c4fd4cuda3std6ranges3__45__cpo5cdataE
	.align		8
        /*00d0*/ 	.dword	_ZN34_INTERNAL_e15cc496_4_k_cu_6f54c4fd4cuda3std6ranges3__45__cpo4sizeE
	.align		8
        /*00d8*/ 	.dword	_ZN34_INTERNAL_e15cc496_4_k_cu_6f54c4fd4cuda3std6ranges3__45__cpo5ssizeE
	.align		8
        /*00e0*/ 	.dword	_ZN34_INTERNAL_e15cc496_4_k_cu_6f54c4fd4cuda3std6ranges3__45__cpo8distanceE
	.align		8
        /*00e8*/ 	.dword	_ZN34_INTERNAL_e15cc496_4_k_cu_6f54c4fd6thrust24THRUST_300001_SM_1000_NS8cuda_cub3parE
	.align		8
        /*00f0*/ 	.dword	_ZN34_INTERNAL_e15cc496_4_k_cu_6f54c4fd6thrust24THRUST_300001_SM_1000_NS8cuda_cub10par_nosyncE
	.align		8
        /*00f8*/ 	.dword	_ZN34_INTERNAL_e15cc496_4_k_cu_6f54c4fd6thrust24THRUST_300001_SM_1000_NS6system6detail10sequential3seqE
	.align		8
        /*0100*/ 	.dword	_ZN34_INTERNAL_e15cc496_4_k_cu_6f54c4fd6thrust24THRUST_300001_SM_1000_NS6system3cpp3parE
	.align		8
        /*0108*/ 	.dword	_ZN34_INTERNAL_e15cc496_4_k_cu_6f54c4fd6thrust24THRUST_300001_SM_1000_NS12placeholders2_1E
	.align		8
        /*0110*/ 	.dword	_ZN34_INTERNAL_e15cc496_4_k_cu_6f54c4fd6thrust24THRUST_300001_SM_1000_NS12placeholders2_2E
	.align		8
        /*0118*/ 	.dword	_ZN34_INTERNAL_e15cc496_4_k_cu_6f54c4fd6thrust24THRUST_300001_SM_1000_NS12placeholders2_3E
	.align		8
        /*0120*/ 	.dword	_ZN34_INTERNAL_e15cc496_4_k_cu_6f54c4fd6thrust24THRUST_300001_SM_1000_NS12placeholders2_4E
	.align		8
        /*0128*/ 	.dword	_ZN34_INTERNAL_e15cc496_4_k_cu_6f54c4fd6thrust24THRUST_300001_SM_1000_NS12placeholders2_5E
	.align		8
        /*0130*/ 	.dword	_ZN34_INTERNAL_e15cc496_4_k_cu_6f54c4fd6thrust24THRUST_300001_SM_1000_NS12placeholders2_6E
	.align		8
        /*0138*/ 	.dword	_ZN34_INTERNAL_e15cc496_4_k_cu_6f54c4fd6thrust24THRUST_300001_SM_1000_NS12placeholders2_7E
	.align		8
        /*0140*/ 	.dword	_ZN34_INTERNAL_e15cc496_4_k_cu_6f54c4fd6thrust24THRUST_300001_SM_1000_NS12placeholders2_8E
	.align		8
        /*0148*/ 	.dword	_ZN34_INTERNAL_e15cc496_4_k_cu_6f54c4fd6thrust24THRUST_300001_SM_1000_NS12placeholders2_9E
	.align		8
        /*0150*/ 	.dword	_ZN34_INTERNAL_e15cc496_4_k_cu_6f54c4fd6thrust24THRUST_300001_SM_1000_NS12placeholders3_10E
	.align		8
        /*0158*/ 	.dword	_ZN34_INTERNAL_e15cc496_4_k_cu_6f54c4fd6thrust24THRUST_300001_SM_1000_NS3seqE
	.align		8
        /*0160*/ 	.dword	_ZN34_INTERNAL_e15cc496_4_k_cu_6f54c4fd6thrust24THRUST_300001_SM_1000_NS6deviceE


//--------------------- .text._ZN3cub18CUB_300001_SM_10006detail11EmptyKernelIvEEvv --------------------------
	.section	.text._ZN3cub18CUB_300001_SM_10006detail11EmptyKernelIvEEvv,"ax",@progbits
	.align	128
        .global         _ZN3cub18CUB_300001_SM_10006detail11EmptyKernelIvEEvv
        .type           _ZN3cub18CUB_300001_SM_10006detail11EmptyKernelIvEEvv,@function
        .size           _ZN3cub18CUB_300001_SM_10006detail11EmptyKernelIvEEvv,(.L_x_22 - _ZN3cub18CUB_300001_SM_10006detail11EmptyKernelIvEEvv)
        .other          _ZN3cub18CUB_300001_SM_10006detail11EmptyKernelIvEEvv,@"STO_CUDA_ENTRY STV_DEFAULT"
_ZN3cub18CUB_300001_SM_10006detail11EmptyKernelIvEEvv:
.text._ZN3cub18CUB_300001_SM_10006detail11EmptyKernelIvEEvv:
[----:B------:R-:W-:Y:S01]  /*0000*/  LDC R1, c[0x0][0x37c] ;  /* 0x0000df00ff017b82 */ /* 0x000fe20000000800 */
[----:B------:R-:W-:Y:S05]  /*0010*/  EXIT ;  /* 0x000000000000794d */ /* 0x000fea0003800000 */
.L_x_0:
[----:B------:R-:W-:-:S00]  /*0020*/  BRA `(.L_x_0) ;  /* 0xfffffffc00fc7947 */ /* 0x000fc0000383ffff */
[----:B------:R-:W-:-:S00]  /*0030*/  NOP ;  /* 0x0000000000007918 */ /* 0x000fc00000000000 */
        /* <DEDUP_REMOVED lines=12> */
.L_x_22:


//--------------------- .text._Z7dkernelPA3_iPA32_iPA32_A50_iPA5_iPiS8_S8_PjS9_S9_ii --------------------------
	.section	.text._Z7dkernelPA3_iPA32_iPA32_A50_iPA5_iPiS8_S8_PjS9_S9_ii,"ax",@progbits
	.align	128
        .global         _Z7dkernelPA3_iPA32_iPA32_A50_iPA5_iPiS8_S8_PjS9_S9_ii
        .type           _Z7dkernelPA3_iPA32_iPA32_A50_iPA5_iPiS8_S8_PjS9_S9_ii,@function
        .size           _Z7dkernelPA3_iPA32_iPA32_A50_iPA5_iPiS8_S8_PjS9_S9_ii,(.L_x_23 - _Z7dkernelPA3_iPA32_iPA32_A50_iPA5_iPiS8_S8_PjS9_S9_ii)
        .other          _Z7dkernelPA3_iPA32_iPA32_A50_iPA5_iPiS8_S8_PjS9_S9_ii,@"STO_CUDA_ENTRY STV_DEFAULT"
_Z7dkernelPA3_iPA32_iPA32_A50_iPA5_iPiS8_S8_PjS9_S9_ii:
.text._Z7dkernelPA3_iPA32_iPA32_A50_iPA5_iPiS8_S8_PjS9_S9_ii:
[----:B------:R-:W-:Y:S08]  /*0000*/  LDC R1, c[0x0][0x37c] ;  /* 0x0000df00ff017b82 */ /* 0x000ff00000000800 */
[----:B------:R-:W0:Y:S01]  /*0010*/  LDC R0, c[0x0][0x3d0] ;  /* 0x0000f400ff007b82 */ /* 0x000e220000000800 */
[----:B------:R-:W1:Y:S07]  /*0020*/  S2R R5, SR_TID.Y ;  /* 0x0000000000057919 */ /* 0x000e6e0000002200 */
[----:B------:R-:W2:Y:S08]  /*0030*/  LDC R12, c[0x0][0x364] ;  /* 0x0000d900ff0c7b82 */ /* 0x000eb00000000800 */
[----:B------:R-:W3:Y:S01]  /*0040*/  S2UR UR4, SR_CTAID.Y ;  /* 0x00000000000479c3 */ /* 0x000ee20000002600 */
[----:B0-----:R-:W-:-:S13]  /*0050*/  ISETP.GE.AND P0, PT, R0, 0x1, PT ;  /* 0x000000010000780c */ /* 0x001fda0003f06270 */
[----:B-123--:R-:W-:Y:S05]  /*0060*/  @!P0 EXIT ;  /* 0x000000000000894d */ /* 0x00efea0003800000 */
[----:B------:R-:W0:Y:S01]  /*0070*/  LDC.64 R6, c[0x0][0x380] ;  /* 0x0000e000ff067b82 */ /* 0x000e220000000a00 */
[----:B------:R-:W1:Y:S01]  /*0080*/  S2R R0, SR_TID.X ;  /* 0x0000000000007919 */ /* 0x000e620000002100 */
[----:B------:R-:W2:Y:S01]  /*0090*/  LDCU.64 UR6, c[0x0][0x358] ;  /* 0x00006b00ff0677ac */ /* 0x000ea20008000a00 */
[----:B------:R-:W-:Y:S01]  /*00a0*/  IMAD R12, R12, UR4, R5 ;  /* 0x000000040c0c7c24 */ /* 0x000fe2000f8e0205 */
[----:B------:R-:W3:Y:S04]  /*00b0*/  LDCU.64 UR4, c[0x0][0x390] ;  /* 0x00007200ff0477ac */ /* 0x000ee80008000a00 */
[----:B------:R-:W4:Y:S01]  /*00c0*/  LDC.64 R2, c[0x0][0x388] ;  /* 0x0000e200ff027b82 */ /* 0x000f220000000a00 */
[----:B0-----:R-:W-:-:S05]  /*00d0*/  IMAD.WIDE.U32 R6, R12, 0xc, R6 ;  /* 0x0000000c0c067825 */ /* 0x001fca00078e0006 */
[----:B--2---:R-:W2:Y:S01]  /*00e0*/  LDG.E R13, desc[UR6][R6.64+0x8] ;  /* 0x00000806060d7981 */ /* 0x004ea2000c1e1900 */
[----:B----4-:R-:W-:-:S03]  /*00f0*/  IMAD.WIDE.U32 R2, R12, 0x80, R2 ;  /* 0x000000800c027825 */ /* 0x010fc600078e0002 */
[----:B------:R0:W5:Y:S01]  /*0100*/  LDG.E R14, desc[UR6][R6.64+0x4] ;  /* 0x00000406060e7981 */ /* 0x000162000c1e1900 */
[----:B-1----:R-:W-:-:S05]  /*0110*/  IMAD.WIDE.U32 R8, R0, 0x4, R2 ;  /* 0x0000000400087825 */ /* 0x002fca00078e0002 */
[----:B------:R0:W5:Y:S01]  /*0120*/  LDG.E R15, desc[UR6][R8.64] ;  /* 0x00000006080f7981 */ /* 0x000162000c1e1900 */
[----:B------:R-:W-:-:S04]  /*0130*/  IMAD.WIDE.U32 R2, R0, 0xc8, RZ ;  /* 0x000000c800027825 */ /* 0x000fc800078e00ff */
[----:B------:R-:W-:-:S04]  /*0140*/  IMAD.WIDE.U32 R2, R12, 0x1900, R2 ;  /* 0x000019000c027825 */ /* 0x000fc800078e0002 */
[----:B------:R-:W-:Y:S02]  /*0150*/  IMAD.MOV.U32 R16, RZ, RZ, RZ ;  /* 0x000000ffff107224 */ /* 0x000fe400078e00ff */
[----:B--2---:R-:W-:-:S03]  /*0160*/  IMAD.WIDE R4, R13, 0x4, RZ ;  /* 0x000000040d047825 */ /* 0x004fc600078e02ff */
[C---:B---3--:R-:W-:Y:S02]  /*0170*/  IADD3 R10, P1, P2, R2.reuse, UR4, -R4 ;  /* 0x00000004020a7c10 */ /* 0x048fe4000fa3e804 */
[----:B------:R-:W-:Y:S02]  /*0180*/  IADD3 R4, P0, PT, R2, UR4, RZ ;  /* 0x0000000402047c10 */ /* 0x000fe4000ff1e0ff */
[----:B------:R-:W-:Y:S02]  /*0190*/  IADD3 R2, P3, PT, R10, -0x1c, RZ ;  /* 0xffffffe40a027810 */ /* 0x000fe40007f7e0ff */
[C---:B------:R-:W-:Y:S02]  /*01a0*/  IADD3.X R10, PT, PT, R3.reuse, UR5, ~R5, P1, P2 ;  /* 0x00000005030a7c10 */ /* 0x040fe40008fe4c05 */
[----:B------:R-:W-:Y:S02]  /*01b0*/  IADD3.X R5, PT, PT, R3, UR5, RZ, P0, !PT ;  /* 0x0000000503057c10 */ /* 0x000fe400087fe4ff */
[----:B0-----:R-:W-:-:S07]  /*01c0*/  IADD3.X R3, PT, PT, R10, -0x1, RZ, P3, !PT ;  /* 0xffffffff0a037810 */ /* 0x001fce0001ffe4ff */
.L_x_20:
[----:B012-4-:R-:W0:Y:S08]  /*01d0*/  LDC.64 R8, c[0x0][0x3a0] ;  /* 0x0000e800ff087b82 */ /* 0x017e300000000a00 */
[----:B------:R-:W1:Y:S01]  /*01e0*/  LDC.64 R6, c[0x0][0x398] ;  /* 0x0000e600ff067b82 */ /* 0x000e620000000a00 */
[----:B0-----:R-:W-:-:S06]  /*01f0*/  IMAD.WIDE.U32 R8, R16, 0x4, R8 ;  /* 0x0000000410087825 */ /* 0x001fcc00078e0008 */
[----:B------:R-:W1:Y:S02]  /*0200*/  LDG.E R9, desc[UR6][R8.64] ;  /* 0x0000000608097981 */ /* 0x000e64000c1e1900 */
[----:B-1----:R-:W-:-:S05]  /*0210*/  IMAD.WIDE R10, R9, 0x14, R6 ;  /* 0x00000014090a7825 */ /* 0x002fca00078e0206 */
[----:B------:R-:W2:Y:S04]  /*0220*/  LDG.E R19, desc[UR6][R10.64+0x4] ;  /* 0x000004060a137981 */ /* 0x000ea8000c1e1900 */
[----:B------:R-:W3:Y:S01]  /*0230*/  LDG.E R17, desc[UR6][R10.64] ;  /* 0x000000060a117981 */ /* 0x000ee2000c1e1900 */
[----:B------:R-:W-:Y:S01]  /*0240*/  BSSY.RECONVERGENT B0, `(.L_x_1) ;  /* 0x0000169000007945 */ /* 0x000fe20003800200 */
[----:B--2---:R-:W-:-:S04]  /*0250*/  ISETP.NE.AND P0, PT, R19, R0, PT ;  /* 0x000000001300720c */ /* 0x004fc80003f05270 */
[----:B---3--:R-:W-:-:S13]  /*0260*/  ISETP.NE.OR P0, PT, R17, R12, P0 ;  /* 0x0000000c1100720c */ /* 0x008fda0000705670 */
[----:B------:R-:W-:Y:S05]  /*0270*/  @P0 BRA `(.L_x_2) ;  /* 0x0000001400940947 */ /* 0x000fea0003800000 */
[----:B------:R-:W0:Y:S02]  /*0280*/  LDC.64 R8, c[0x0][0x3a8] ;  /* 0x0000ea00ff087b82 */ /* 0x000e240000000a00 */
[----:B0-----:R-:W-:-:S05]  /*0290*/  IMAD.WIDE.U32 R8, R16, 0x4, R8 ;  /* 0x0000000410087825 */ /* 0x001fca00078e0008 */
[----:B------:R-:W2:Y:S01]  /*02a0*/  LDG.E R17, desc[UR6][R8.64] ;  /* 0x0000000608117981 */ /* 0x000ea2000c1e1900 */
[----:B-----5:R-:W-:Y:S01]  /*02b0*/  ISETP.GE.AND P0, PT, R14, R13, PT ;  /* 0x0000000d0e00720c */ /* 0x020fe20003f06270 */
[----:B--2---:R-:W-:-:S05]  /*02c0*/  IMAD.WIDE R6, R17, 0x14, R6 ;  /* 0x0000001411067825 */ /* 0x004fca00078e0206 */
[----:B------:R0:W5:Y:S04]  /*02d0*/  LDG.E R19, desc[UR6][R6.64+0x8] ;  /* 0x0000080606137981 */ /* 0x000168000c1e1900 */
[----:B------:R0:W5:Y:S04]  /*02e0*/  LDG.E R18, desc[UR6][R6.64+0xc] ;  /* 0x00000c0606127981 */ /* 0x000168000c1e1900 */
[----:B------:R0:W5:Y:S01]  /*02f0*/  LDG.E R20, desc[UR6][R6.64+0x10] ;  /* 0x0000100606147981 */ /* 0x000162000c1e1900 */
[----:B------:R-:W-:Y:S05]  /*0300*/  @P0 BRA `(.L_x_3) ;  /* 0x0000000800bc0947 */ /* 0x000fea0003800000 */
[----:B-----5:R-:W-:-:S04]  /*0310*/  ISETP.GT.AND P0, PT, R18, R13, PT ;  /* 0x0000000d1200720c */ /* 0x020fc80003f04270 */
[----:B------:R-:W-:-:S13]  /*0320*/  ISETP.LT.OR P0, PT, R19, R14, P0 ;  /* 0x0000000e1300720c */ /* 0x000fda0000701670 */
[----:B------:R-:W-:Y:S05]  /*0330*/  @P0 BRA `(.L_x_4) ;  /* 0x0000000800940947 */ /* 0x000fea0003800000 */
[----:B------:R-:W-:-:S13]  /*0340*/  ISETP.GE.AND P0, PT, R19, R18, PT ;  /* 0x000000121300720c */ /* 0x000fda0003f06270 */
[----:B------:R-:W-:Y:S05]  /*0350*/  @P0 BRA `(.L_x_5) ;  /* 0x0000000800440947 */ /* 0x000fea0003800000 */
[----:B------:R-:W-:Y:S01]  /*0360*/  BSSY.RELIABLE B1, `(.L_x_6) ;  /* 0x000000c000017945 */ /* 0x000fe20003800100 */
[----:B------:R-:W-:-:S07]  /*0370*/  IMAD.MOV.U32 R9, RZ, RZ, R19 ;  /* 0x000000ffff097224 */ /* 0x000fce00078e0013 */
.L_x_7:
[----:B0-----:R-:W-:-:S05]  /*0380*/  IADD3 R7, PT, PT, -R14, R9, RZ ;  /* 0x000000090e077210 */ /* 0x001fca0007ffe1ff */
[----:B------:R-:W-:-:S06]  /*0390*/  IMAD.WIDE R6, R7, 0x4, R4 ;  /* 0x0000000407067825 */ /* 0x000fcc00078e0204 */
[----:B------:R-:W2:Y:S02]  /*03a0*/  LDG.E R7, desc[UR6][R6.64] ;  /* 0x0000000606077981 */ /* 0x000ea4000c1e1900 */
[----:B--2---:R-:W-:-:S05]  /*03b0*/  IMAD.IADD R8, R20, 0x1, R7 ;  /* 0x0000000114087824 */ /* 0x004fca00078e0207 */
[----:B------:R-:W-:-:S13]  /*03c0*/  ISETP.GT.AND P0, PT, R8, R15, PT ;  /* 0x0000000f0800720c */ /* 0x000fda0003f04270 */
[----:B------:R-:W-:Y:S05]  /*03d0*/  @P0 BREAK.RELIABLE B1 ;  /* 0x0000000000010942 */ /* 0x000fea0003800100 */
[----:B------:R-:W-:Y:S05]  /*03e0*/  @P0 BRA `(.L_x_4) ;  /* 0x0000000800680947 */ /* 0x000fea0003800000 */
[----:B------:R-:W-:-:S05]  /*03f0*/  VIADD R9, R9, 0x1 ;  /* 0x0000000109097836 */ /* 0x000fca0000000000 */
[----:B------:R-:W-:-:S13]  /*0400*/  ISETP.NE.AND P0, PT, R9, R18, PT ;  /* 0x000000120900720c */ /* 0x000fda0003f05270 */
[----:B------:R-:W-:Y:S05]  /*0410*/  @P0 BRA `(.L_x_7) ;  /* 0xfffffffc00d80947 */ /* 0x000fea000383ffff */
[----:B------:R-:W-:Y:S05]  /*0420*/  BSYNC.RELIABLE B1 ;  /* 0x0000000000017941 */ /* 0x000fea0003800100 */
.L_x_6:
[C---:B------:R-:W-:Y:S01]  /*0430*/  IMAD.IADD R6, R19.reuse, 0x1, -R18 ;  /* 0x0000000113067824 */ /* 0x040fe200078e0a12 */
[----:B------:R-:W-:Y:S01]  /*0440*/  IADD3 R8, PT, PT, -R19, R18, RZ ;  /* 0x0000001213087210 */ /* 0x000fe20007ffe1ff */
[----:B------:R-:W-:-:S03]  /*0450*/  IMAD.MOV.U32 R9, RZ, RZ, R19 ;  /* 0x000000ffff097224 */ /* 0x000fc600078e0013 */
[----:B------:R-:W-:Y:S02]  /*0460*/  ISETP.GT.U32.AND P0, PT, R6, -0x10, PT ;  /* 0xfffffff00600780c */ /* 0x000fe40003f04070 */
[----:B------:R-:W-:-:S04]  /*0470*/  LOP3.LUT R10, R8, 0xf, RZ, 0xc0, !PT ;  /* 0x0000000f080a7812 */ /* 0x000fc800078ec0ff */
[----:B------:R-:W-:-:S07]  /*0480*/  ISETP.NE.AND P1, PT, R10, RZ, PT ;  /* 0x000000ff0a00720c */ /* 0x000fce0003f25270 */
[----:B------:R-:W-:Y:S06]  /*0490*/  @P0 BRA `(.L_x_8) ;  /* 0x0000000000e40947 */ /* 0x000fec0003800000 */
[----:B------:R-:W-:Y:S01]  /*04a0*/  LOP3.LUT R22, R8, 0xfffffff0, RZ, 0xc0, !PT ;  /* 0xfffffff008167812 */ /* 0x000fe200078ec0ff */
[----:B------:R-:W-:Y:S01]  /*04b0*/  UMOV UR4, URZ ;  /* 0x000000ff00047c82 */ /* 0x000fe20008000000 */
[----:B------:R-:W-:-:S07]  /*04c0*/  MOV R9, R19 ;  /* 0x0000001300097202 */ /* 0x000fce0000000f00 */
.L_x_9:
[----:B-1----:R-:W-:-:S04]  /*04d0*/  IMAD.IADD R7, R9, 0x1, -R14 ;  /* 0x0000000109077824 */ /* 0x002fc800078e0a0e */
[----:B------:R-:W-:-:S05]  /*04e0*/  IMAD.WIDE R6, R7, 0x4, R4 ;  /* 0x0000000407067825 */ /* 0x000fca00078e0204 */
[----:B------:R-:W2:Y:S04]  /*04f0*/  LDG.E R11, desc[UR6][R6.64] ;  /* 0x00000006060b7981 */ /* 0x000ea8000c1e1900 */
[----:B------:R-:W3:Y:S04]  /*0500*/  LDG.E R21, desc[UR6][R6.64+0x4] ;  /* 0x0000040606157981 */ /* 0x000ee8000c1e1900 */
[----:B------:R-:W4:Y:S04]  /*0510*/  LDG.E R23, desc[UR6][R6.64+0x8] ;  /* 0x0000080606177981 */ /* 0x000f28000c1e1900 */
[----:B------:R-:W5:Y:S04]  /*0520*/  LDG.E R27, desc[UR6][R6.64+0xc] ;  /* 0x00000c06061b7981 */ /* 0x000f68000c1e1900 */
[----:B------:R-:W5:Y:S01]  /*0530*/  LDG.E R29, desc[UR6][R6.64+0x24] ;  /* 0x00002406061d7981 */ /* 0x000f62000c1e1900 */
[----:B--2---:R-:W-:-:S03]  /*0540*/  IMAD.IADD R25, R20, 0x1, R11 ;  /* 0x0000000114197824 */ /* 0x004fc600078e020b */
[----:B------:R-:W2:Y:S01]  /*0550*/  LDG.E R11, desc[UR6][R6.64+0x10] ;  /* 0x00001006060b7981 */ /* 0x000ea2000c1e1900 */
[----:B---3--:R-:W-:-:S03]  /*0560*/  IADD3 R24, PT, PT, R20, R21, RZ ;  /* 0x0000001514187210 */ /* 0x008fc60007ffe0ff */
[----:B------:R-:W3:Y:S01]  /*0570*/  LDG.E R21, desc[UR6][R6.64+0x18] ;  /* 0x0000180606157981 */ /* 0x000ee2000c1e1900 */
[----:B----4-:R-:W-:-:S03]  /*0580*/  IMAD.IADD R26, R20, 0x1, R23 ;  /* 0x00000001141a7824 */ /* 0x010fc600078e0217 */
[----:B------:R-:W4:Y:S04]  /*0590*/  LDG.E R23, desc[UR6][R6.64+0x14] ;  /* 0x0000140606177981 */ /* 0x000f28000c1e1900 */
[----:B------:R0:W-:Y:S04]  /*05a0*/  STG.E desc[UR6][R6.64], R25 ;  /* 0x0000001906007986 */ /* 0x0001e8000c101906 */
[----:B0-----:R-:W4:Y:S01]  /*05b0*/  LDG.E R25, desc[UR6][R6.64+0x20] ;  /* 0x0000200606197981 */ /* 0x001f22000c1e1900 */
[----:B-----5:R-:W-:-:S03]  /*05c0*/  IMAD.IADD R28, R20, 0x1, R27 ;  /* 0x00000001141c7824 */ /* 0x020fc600078e021b */
[----:B------:R-:W5:Y:S04]  /*05d0*/  LDG.E R27, desc[UR6][R6.64+0x1c] ;  /* 0x00001c06061b7981 */ /* 0x000f68000c1e1900 */
[----:B------:R-:W-:Y:S04]  /*05e0*/  STG.E desc[UR6][R6.64+0x4], R24 ;  /* 0x0000041806007986 */ /* 0x000fe8000c101906 */
[----:B------:R0:W-:Y:S04]  /*05f0*/  STG.E desc[UR6][R6.64+0x8], R26 ;  /* 0x0000081a06007986 */ /* 0x0001e8000c101906 */
[----:B------:R1:W-:Y:S04]  /*0600*/  STG.E desc[UR6][R6.64+0xc], R28 ;  /* 0x00000c1c06007986 */ /* 0x0003e8000c101906 */
[----:B0-----:R-:W5:Y:S04]  /*0610*/  LDG.E R26, desc[UR6][R6.64+0x30] ;  /* 0x00003006061a7981 */ /* 0x001f68000c1e1900 */
[----:B-1----:R-:W5:Y:S01]  /*0620*/  LDG.E R28, desc[UR6][R6.64+0x34] ;  /* 0x00003406061c7981 */ /* 0x002f62000c1e1900 */
[C---:B--2---:R-:W-:Y:S01]  /*0630*/  IADD3 R11, PT, PT, R20.reuse, R11, RZ ;  /* 0x0000000b140b7210 */ /* 0x044fe20007ffe0ff */
[----:B---3--:R-:W-:-:S02]  /*0640*/  IMAD.IADD R21, R20, 0x1, R21 ;  /* 0x0000000114157824 */ /* 0x008fc400078e0215 */
[C---:B----4-:R-:W-:Y:S02]  /*0650*/  IMAD.IADD R23, R20.reuse, 0x1, R23 ;  /* 0x0000000114177824 */ /* 0x050fe400078e0217 */
[----:B------:R0:W-:Y:S04]  /*0660*/  STG.E desc[UR6][R6.64+0x10], R11 ;  /* 0x0000100b06007986 */ /* 0x0001e8000c101906 */
[----:B------:R1:W-:Y:S04]  /*0670*/  STG.E desc[UR6][R6.64+0x14], R23 ;  /* 0x0000141706007986 */ /* 0x0003e8000c101906 */
[----:B------:R2:W-:Y:S04]  /*0680*/  STG.E desc[UR6][R6.64+0x18], R21 ;  /* 0x0000181506007986 */ /* 0x0005e8000c101906 */
[----:B0-----:R-:W3:Y:S01]  /*0690*/  LDG.E R11, desc[UR6][R6.64+0x28] ;  /* 0x00002806060b7981 */ /* 0x001ee2000c1e1900 */
[----:B------:R-:W-:-:S03]  /*06a0*/  IMAD.IADD R24, R20, 0x1, R25 ;  /* 0x0000000114187824 */ /* 0x000fc600078e0219 */
[----:B-1----:R-:W4:Y:S04]  /*06b0*/  LDG.E R23, desc[UR6][R6.64+0x3c] ;  /* 0x00003c0606177981 */ /* 0x002f28000c1e1900 */
[----:B--2---:R-:W2:Y:S04]  /*06c0*/  LDG.E R21, desc[UR6][R6.64+0x2c] ;  /* 0x00002c0606157981 */ /* 0x004ea8000c1e1900 */
[----:B------:R-:W2:Y:S01]  /*06d0*/  LDG.E R25, desc[UR6][R6.64+0x38] ;  /* 0x0000380606197981 */ /* 0x000ea2000c1e1900 */
[C---:B-----5:R-:W-:Y:S01]  /*06e0*/  IADD3 R27, PT, PT, R20.reuse, R27, RZ ;  /* 0x0000001b141b7210 */ /* 0x060fe20007ffe0ff */
[----:B------:R-:W-:-:S04]  /*06f0*/  IMAD.IADD R29, R20, 0x1, R29 ;  /* 0x00000001141d7824 */ /* 0x000fc800078e021d */
[----:B------:R0:W-:Y:S01]  /*0700*/  STG.E desc[UR6][R6.64+0x1c], R27 ;  /* 0x00001c1b06007986 */ /* 0x0001e2000c101906 */
[----:B------:R-:W-:-:S03]  /*0710*/  UIADD3 UR4, UPT, UPT, UR4, 0x10, URZ ;  /* 0x0000001004047890 */ /* 0x000fc6000fffe0ff */
[----:B------:R1:W-:Y:S01]  /*0720*/  STG.E desc[UR6][R6.64+0x20], R24 ;  /* 0x0000201806007986 */ /* 0x0003e2000c101906 */
[C---:B0-----:R-:W-:Y:S01]  /*0730*/  IMAD.IADD R27, R20.reuse, 0x1, R26 ;  /* 0x00000001141b7824 */ /* 0x041fe200078e021a */
[----:B------:R-:W-:Y:S02]  /*0740*/  IADD3 R28, PT, PT, R20, R28, RZ ;  /* 0x0000001c141c7210 */ /* 0x000fe40007ffe0ff */
[----:B------:R1:W-:Y:S04]  /*0750*/  STG.E desc[UR6][R6.64+0x24], R29 ;  /* 0x0000241d06007986 */ /* 0x0003e8000c101906 */
[----:B------:R1:W-:Y:S04]  /*0760*/  STG.E desc[UR6][R6.64+0x30], R27 ;  /* 0x0000301b06007986 */ /* 0x0003e8000c101906 */
[----:B------:R1:W-:Y:S01]  /*0770*/  STG.E desc[UR6][R6.64+0x34], R28 ;  /* 0x0000341c06007986 */ /* 0x0003e2000c101906 */
[----:B------:R-:W-:-:S02]  /*0780*/  ISETP.NE.AND P0, PT, R22, UR4, PT ;  /* 0x0000000416007c0c */ /* 0x000fc4000bf05270 */
[----:B------:R-:W-:Y:S02]  /*0790*/  IADD3 R9, PT, PT, R9, 0x10, RZ ;  /* 0x0000001009097810 */ /* 0x000fe40007ffe0ff */
[C---:B---3--:R-:W-:Y:S01]  /*07a0*/  IADD3 R11, PT, PT, R20.reuse, R11, RZ ;  /* 0x0000000b140b7210 */ /* 0x048fe20007ffe0ff */
[C---:B----4-:R-:W-:Y:S02]  /*07b0*/  IMAD.IADD R23, R20.reuse, 0x1, R23 ;  /* 0x0000000114177824 */ /* 0x050fe400078e0217 */
[C---:B--2---:R-:W-:Y:S02]  /*07c0*/  IMAD.IADD R21, R20.reuse, 0x1, R21 ;  /* 0x0000000114157824 */ /* 0x044fe400078e0215 */
[----:B------:R-:W-:Y:S01]  /*07d0*/  IMAD.IADD R25, R20, 0x1, R25 ;  /* 0x0000000114197824 */ /* 0x000fe200078e0219 */
[----:B------:R1:W-:Y:S04]  /*07e0*/  STG.E desc[UR6][R6.64+0x28], R11 ;  /* 0x0000280b06007986 */ /* 0x0003e8000c101906 */
[----:B------:R1:W-:Y:S04]  /*07f0*/  STG.E desc[UR6][R6.64+0x2c], R21 ;  /* 0x00002c1506007986 */ /* 0x0003e8000c101906 */
[----:B------:R1:W-:Y:S04]  /*0800*/  STG.E desc[UR6][R6.64+0x38], R25 ;  /* 0x0000381906007986 */ /* 0x0003e8000c101906 */
[----:B------:R1:W-:Y:S01]  /*0810*/  STG.E desc[UR6][R6.64+0x3c], R23 ;  /* 0x00003c1706007986 */ /* 0x0003e2000c101906 */
[----:B------:R-:W-:Y:S05]  /*0820*/  @P0 BRA `(.L_x_9) ;  /* 0xfffffffc00280947 */ /* 0x000fea000383ffff */
.L_x_8:
[----:B------:R-:W-:Y:S05]  /*0830*/  @!P1 BRA `(.L_x_5) ;  /* 0x00000004000c9947 */ /* 0x000fea0003800000 */
[----:B------:R-:W-:Y:S02]  /*0840*/  ISETP.GE.U32.AND P0, PT, R10, 0x8, PT ;  /* 0x000000080a00780c */ /* 0x000fe40003f06070 */
[----:B------:R-:W-:-:S04]  /*0850*/  LOP3.LUT R22, R8, 0x7, RZ, 0xc0, !PT ;  /* 0x0000000708167812 */ /* 0x000fc800078ec0ff */
[----:B------:R-:W-:-:S07]  /*0860*/  ISETP.NE.AND P1, PT, R22, RZ, PT ;  /* 0x000000ff1600720c */ /* 0x000fce0003f25270 */
[----:B------:R-:W-:Y:S06]  /*0870*/  @!P0 BRA `(.L_x_10) ;  /* 0x00000000006c8947 */ /* 0x000fec0003800000 */
[----:B-1----:R-:W-:-:S04]  /*0880*/  IMAD.IADD R7, R9, 0x1, -R14 ;  /* 0x0000000109077824 */ /* 0x002fc800078e0a0e */
[----:B------:R-:W-:-:S05]  /*0890*/  IMAD.WIDE R6, R7, 0x4, R4 ;  /* 0x0000000407067825 */ /* 0x000fca00078e0204 */
[----:B------:R-:W2:Y:S04]  /*08a0*/  LDG.E R11, desc[UR6][R6.64] ;  /* 0x00000006060b7981 */ /* 0x000ea8000c1e1900 */
[----:B------:R-:W3:Y:S04]  /*08b0*/  LDG.E R27, desc[UR6][R6.64+0x4] ;  /* 0x00000406061b7981 */ /* 0x000ee8000c1e1900 */
[----:B------:R-:W4:Y:S04]  /*08c0*/  LDG.E R29, desc[UR6][R6.64+0x8] ;  /* 0x00000806061d7981 */ /* 0x000f28000c1e1900 */
[----:B------:R-:W5:Y:S04]  /*08d0*/  LDG.E R10, desc[UR6][R6.64+0xc] ;  /* 0x00000c06060a7981 */ /* 0x000f68000c1e1900 */
[----:B------:R-:W5:Y:S04]  /*08e0*/  LDG.E R24, desc[UR6][R6.64+0x10] ;  /* 0x0000100606187981 */ /* 0x000f68000c1e1900 */
[----:B------:R-:W5:Y:S04]  /*08f0*/  LDG.E R23, desc[UR6][R6.64+0x14] ;  /* 0x0000140606177981 */ /* 0x000f68000c1e1900 */
[----:B------:R-:W5:Y:S01]  /*0900*/  LDG.E R21, desc[UR6][R6.64+0x18] ;  /* 0x0000180606157981 */ /* 0x000f62000c1e1900 */
[----:B--2---:R-:W-:-:S03]  /*0910*/  IMAD.IADD R25, R20, 0x1, R11 ;  /* 0x0000000114197824 */ /* 0x004fc600078e020b */
[----:B------:R-:W2:Y:S01]  /*0920*/  LDG.E R11, desc[UR6][R6.64+0x1c] ;  /* 0x00001c06060b7981 */ /* 0x000ea2000c1e1900 */
[----:B---3--:R-:W-:-:S03]  /*0930*/  IADD3 R27, PT, PT, R20, R27, RZ ;  /* 0x0000001b141b7210 */ /* 0x008fc60007ffe0ff */
[----:B------:R0:W-:Y:S01]  /*0940*/  STG.E desc[UR6][R6.64], R25 ;  /* 0x0000001906007986 */ /* 0x0001e2000c101906 */
[C---:B----4-:R-:W-:Y:S02]  /*0950*/  IMAD.IADD R29, R20.reuse, 0x1, R29 ;  /* 0x00000001141d7824 */ /* 0x050fe400078e021d */
[C---:B-----5:R-:W-:Y:S01]  /*0960*/  IMAD.IADD R10, R20.reuse, 0x1, R10 ;  /* 0x00000001140a7824 */ /* 0x060fe200078e020a */
[----:B------:R3:W-:Y:S01]  /*0970*/  STG.E desc[UR6][R6.64+0x4], R27 ;  /* 0x0000041b06007986 */ /* 0x0007e2000c101906 */
[C---:B0-----:R-:W-:Y:S01]  /*0980*/  IADD3 R25, PT, PT, R20.reuse, R24, RZ ;  /* 0x0000001814197210 */ /* 0x041fe20007ffe0ff */
[C---:B------:R-:W-:Y:S02]  /*0990*/  IMAD.IADD R23, R20.reuse, 0x1, R23 ;  /* 0x0000000114177824 */ /* 0x040fe400078e0217 */
[C---:B------:R-:W-:Y:S01]  /*09a0*/  IMAD.IADD R21, R20.reuse, 0x1, R21 ;  /* 0x0000000114157824 */ /* 0x040fe200078e0215 */
[----:B------:R3:W-:Y:S04]  /*09b0*/  STG.E desc[UR6][R6.64+0x8], R29 ;  /* 0x0000081d06007986 */ /* 0x0007e8000c101906 */
[----:B------:R3:W-:Y:S04]  /*09c0*/  STG.E desc[UR6][R6.64+0xc], R10 ;  /* 0x00000c0a06007986 */ /* 0x0007e8000c101906 */
[----:B------:R3:W-:Y:S04]  /*09d0*/  STG.E desc[UR6][R6.64+0x10], R25 ;  /* 0x0000101906007986 */ /* 0x0007e8000c101906 */
[----:B------:R3:W-:Y:S04]  /*09e0*/  STG.E desc[UR6][R6.64+0x14], R23 ;  /* 0x0000141706007986 */ /* 0x0007e8000c101906 */
[----:B------:R3:W-:Y:S01]  /*09f0*/  STG.E desc[UR6][R6.64+0x18], R21 ;  /* 0x0000181506007986 */ /* 0x0007e2000c101906 */
[----:B------:R-:W-:Y:S01]  /*0a00*/  VIADD R9, R9, 0x8 ;  /* 0x0000000809097836 */ /* 0x000fe20000000000 */
[----:B--2---:R-:W-:-:S05]  /*0a10*/  IADD3 R11, PT, PT, R20, R11, RZ ;  /* 0x0000000b140b7210 */ /* 0x004fca0007ffe0ff */
[----:B------:R3:W-:Y:S02]  /*0a20*/  STG.E desc[UR6][R6.64+0x1c], R11 ;  /* 0x00001c0b06007986 */ /* 0x0007e4000c101906 */
.L_x_10:
[----:B------:R-:W-:Y:S05]  /*0a30*/  @!P1 BRA `(.L_x_5) ;  /* 0x00000000008c9947 */ /* 0x000fea0003800000 */
[----:B------:R-:W-:Y:S02]  /*0a40*/  ISETP.GE.U32.AND P0, PT, R22, 0x4, PT ;  /* 0x000000041600780c */ /* 0x000fe40003f06070 */
[----:B------:R-:W-:-:S04]  /*0a50*/  LOP3.LUT R8, R8, 0x3, RZ, 0xc0, !PT ;  /* 0x0000000308087812 */ /* 0x000fc800078ec0ff */
[----:B------:R-:W-:-:S07]  /*0a60*/  ISETP.NE.AND P1, PT, R8, RZ, PT ;  /* 0x000000ff0800720c */ /* 0x000fce0003f25270 */
[----:B------:R-:W-:Y:S06]  /*0a70*/  @!P0 BRA `(.L_x_11) ;  /* 0x00000000003c8947 */ /* 0x000fec0003800000 */
[----:B-1-3--:R-:W-:-:S04]  /*0a80*/  IMAD.IADD R7, R9, 0x1, -R14 ;  /* 0x0000000109077824 */ /* 0x00afc800078e0a0e */
[----:B------:R-:W-:-:S05]  /*0a90*/  IMAD.WIDE R6, R7, 0x4, R4 ;  /* 0x0000000407067825 */ /* 0x000fca00078e0204 */
[----:B------:R-:W2:Y:S04]  /*0aa0*/  LDG.E R11, desc[UR6][R6.64] ;  /* 0x00000006060b7981 */ /* 0x000ea8000c1e1900 */
[----:B------:R-:W3:Y:S04]  /*0ab0*/  LDG.E R21, desc[UR6][R6.64+0x4] ;  /* 0x0000040606157981 */ /* 0x000ee8000c1e1900 */
[----:B------:R-:W4:Y:S04]  /*0ac0*/  LDG.E R23, desc[UR6][R6.64+0x8] ;  /* 0x0000080606177981 */ /* 0x000f28000c1e1900 */
[----:B------:R-:W5:Y:S01]  /*0ad0*/  LDG.E R25, desc[UR6][R6.64+0xc] ;  /* 0x00000c0606197981 */ /* 0x000f62000c1e1900 */
[----:B------:R-:W-:Y:S01]  /*0ae0*/  VIADD R9, R9, 0x4 ;  /* 0x0000000409097836 */ /* 0x000fe20000000000 */
[C---:B--2---:R-:W-:Y:S01]  /*0af0*/  IADD3 R11, PT, PT, R20.reuse, R11, RZ ;  /* 0x0000000b140b7210 */ /* 0x044fe20007ffe0ff */
[----:B---3--:R-:W-:-:S04]  /*0b00*/  IMAD.IADD R21, R20, 0x1, R21 ;  /* 0x0000000114157824 */ /* 0x008fc800078e0215 */
[----:B------:R0:W-:Y:S01]  /*0b10*/  STG.E desc[UR6][R6.64], R11 ;  /* 0x0000000b06007986 */ /* 0x0001e2000c101906 */
[----:B----4-:R-:W-:-:S03]  /*0b20*/  IMAD.IADD R23, R20, 0x1, R23 ;  /* 0x0000000114177824 */ /* 0x010fc600078e0217 */
[----:B------:R0:W-:Y:S01]  /*0b30*/  STG.E desc[UR6][R6.64+0x4], R21 ;  /* 0x0000041506007986 */ /* 0x0001e2000c101906 */
[----:B-----5:R-:W-:-:S03]  /*0b40*/  IADD3 R25, PT, PT, R20, R25, RZ ;  /* 0x0000001914197210 */ /* 0x020fc60007ffe0ff */
[----:B------:R0:W-:Y:S04]  /*0b50*/  STG.E desc[UR6][R6.64+0x8], R23 ;  /* 0x0000081706007986 */ /* 0x0001e8000c101906 */
[----:B------:R0:W-:Y:S02]  /*0b60*/  STG.E desc[UR6][R6.64+0xc], R25 ;  /* 0x00000c1906007986 */ /* 0x0001e4000c101906 */
.L_x_11:
[----:B------:R-:W-:Y:S05]  /*0b70*/  @!P1 BRA `(.L_x_5) ;  /* 0x00000000003c9947 */ /* 0x000fea0003800000 */
[----:B01-3--:R-:W-:-:S04]  /*0b80*/  IMAD.IADD R7, R9, 0x1, -R14 ;  /* 0x0000000109077824 */ /* 0x00bfc800078e0a0e */
[----:B------:R-:W-:-:S05]  /*0b90*/  IMAD.WIDE R6, R7, 0x4, R4 ;  /* 0x0000000407067825 */ /* 0x000fca00078e0204 */
[----:B------:R-:W2:Y:S01]  /*0ba0*/  LDG.E R9, desc[UR6][R6.64] ;  /* 0x0000000606097981 */ /* 0x000ea2000c1e1900 */
[----:B------:R-:W-:Y:S02]  /*0bb0*/  ISETP.NE.AND P0, PT, R8, 0x1, PT ;  /* 0x000000010800780c */ /* 0x000fe40003f05270 */
[----:B--2---:R-:W-:-:S05]  /*0bc0*/  IADD3 R9, PT, PT, R20, R9, RZ ;  /* 0x0000000914097210 */ /* 0x004fca0007ffe0ff */
[----:B------:R2:W-:Y:S06]  /*0bd0*/  STG.E desc[UR6][R6.64], R9 ;  /* 0x0000000906007986 */ /* 0x0005ec000c101906 */
[----:B------:R-:W-:Y:S05]  /*0be0*/  @!P0 BRA `(.L_x_5) ;  /* 0x0000000000208947 */ /* 0x000fea0003800000 */
[----:B--2---:R-:W2:Y:S01]  /*0bf0*/  LDG.E R9, desc[UR6][R6.64+0x4] ;  /* 0x0000040606097981 */ /* 0x004ea2000c1e1900 */
[----:B------:R-:W-:Y:S01]  /*0c00*/  ISETP.NE.AND P0, PT, R8, 0x2, PT ;  /* 0x000000020800780c */ /* 0x000fe20003f05270 */
[----:B--2---:R-:W-:-:S05]  /*0c10*/  IMAD.IADD R9, R20, 0x1, R9 ;  /* 0x0000000114097824 */ /* 0x004fca00078e0209 */
[----:B------:R4:W-:Y:S07]  /*0c20*/  STG.E desc[UR6][R6.64+0x4], R9 ;  /* 0x0000040906007986 */ /* 0x0009ee000c101906 */
[----:B------:R-:W-:Y:S05]  /*0c30*/  @!P0 BRA `(.L_x_5) ;  /* 0x00000000000c8947 */ /* 0x000fea0003800000 */
[----:B----4-:R-:W2:Y:S02]  /*0c40*/  LDG.E R9, desc[UR6][R6.64+0x8] ;  /* 0x0000080606097981 */ /* 0x010ea4000c1e1900 */
[----:B--2---:R-:W-:-:S05]  /*0c50*/  IMAD.IADD R9, R20, 0x1, R9 ;  /* 0x0000000114097824 */ /* 0x004fca00078e0209 */
[----:B------:R0:W-:Y:S02]  /*0c60*/  STG.E desc[UR6][R6.64+0x8], R9 ;  /* 0x0000080906007986 */ /* 0x0001e4000c101906 */
.L_x_5:
[----:B01-3--:R-:W0:Y:S01]  /*0c70*/  S2R R21, SR_LANEID ;  /* 0x0000000000157919 */ /* 0x00be220000000000 */
[----:B--2-4-:R-:W1:Y:S01]  /*0c80*/  LDC.64 R6, c[0x0][0x3b0] ;  /* 0x0000ec00ff067b82 */ /* 0x014e620000000a00 */
[----:B------:R-:W-:Y:S01]  /*0c90*/  VOTEU.ANY UR4, UPT, PT ;  /* 0x0000000000047886 */ /* 0x000fe200038e0100 */
[----:B------:R-:W-:Y:S01]  /*0ca0*/  IADD3 R19, PT, PT, -R19, R18, RZ ;  /* 0x0000001213137210 */ /* 0x000fe20007ffe1ff */
[----:B------:R-:W-:Y:S02]  /*0cb0*/  UFLO.U32 UR5, UR4 ;  /* 0x00000004000572bd */ /* 0x000fe400080e0000 */
[----:B------:R-:W-:Y:S02]  /*0cc0*/  UPOPC UR4, UR4 ;  /* 0x00000004000472bf */ /* 0x000fe40008000000 */
[----:B------:R-:W-:Y:S01]  /*0cd0*/  IMAD R20, R20, R19, RZ ;  /* 0x0000001314147224 */ /* 0x000fe200078e02ff */
[----:B------:R-:W2:Y:S01]  /*0ce0*/  LDC.64 R8, c[0x0][0x3b8] ;  /* 0x0000ee00ff087b82 */ /* 0x000ea20000000a00 */
[----:B------:R-:W-:-:S07]  /*0cf0*/  IMAD.MOV.U32 R19, RZ, RZ, 0x1 ;  /* 0x00000001ff137424 */ /* 0x000fce00078e00ff */
[----:B------:R-:W3:Y:S01]  /*0d00*/  LDC.64 R10, c[0x0][0x3c8] ;  /* 0x0000f200ff0a7b82 */ /* 0x000ee20000000a00 */
[----:B-1----:R-:W-:-:S04]  /*0d10*/  IMAD.WIDE R6, R17, 0x4, R6 ;  /* 0x0000000411067825 */ /* 0x002fc800078e0206 */
[----:B------:R-:W-:Y:S01]  /*0d20*/  IMAD R17, R20, UR4, RZ ;  /* 0x0000000414117c24 */ /* 0x000fe2000f8e02ff */
[----:B------:R4:W-:Y:S01]  /*0d30*/  STG.E desc[UR6][R6.64], R19 ;  /* 0x0000001306007986 */ /* 0x0009e2000c101906 */
[----:B0-----:R-:W-:Y:S01]  /*0d40*/  ISETP.EQ.U32.AND P0, PT, R21, UR5, PT ;  /* 0x0000000515007c0c */ /* 0x001fe2000bf02070 */
[----:B------:R-:W-:-:S05]  /*0d50*/  IMAD.MOV.U32 R21, RZ, RZ, 0x1388 ;  /* 0x00001388ff157424 */ /* 0x000fca00078e00ff */
[----:B--2---:R4:W-:Y:S07]  /*0d60*/  REDG.E.INC.STRONG.GPU desc[UR6][R8.64], R21 ;  /* 0x000000150800798e */ /* 0x0049ee000d92e106 */
[----:B---3--:R4:W-:Y:S01]  /*0d70*/  @P0 REDG.E.ADD.STRONG.GPU desc[UR6][R10.64], R17 ;  /* 0x000000110a00098e */ /* 0x0089e2000c12e106 */
[----:B------:R-:W-:Y:S05]  /*0d80*/  BRA `(.L_x_2) ;  /* 0x0000000800d07947 */ /* 0x000fea0003800000 */
.L_x_4:
[----:B------:R-:W1:Y:S01]  /*0d90*/  LDC.64 R8, c[0x0][0x3b0] ;  /* 0x0000ec00ff087b82 */ /* 0x000e620000000a00 */
[----:B------:R-:W-:-:S07]  /*0da0*/  HFMA2 R11, -RZ, RZ, 0, 0.000919342041015625 ;  /* 0x00001388ff0b7431 */ /* 0x000fce00000001ff */
[----:B0-----:R-:W0:Y:S01]  /*0db0*/  LDC.64 R6, c[0x0][0x3c0] ;  /* 0x0000f000ff067b82 */ /* 0x001e220000000a00 */
[----:B-1----:R-:W-:-:S05]  /*0dc0*/  IMAD.WIDE R8, R17, 0x4, R8 ;  /* 0x0000000411087825 */ /* 0x002fca00078e0208 */
[----:B------:R2:W-:Y:S04]  /*0dd0*/  STG.E desc[UR6][R8.64], RZ ;  /* 0x000000ff08007986 */ /* 0x0005e8000c101906 */
[----:B0-----:R2:W-:Y:S01]  /*0de0*/  REDG.E.INC.STRONG.GPU desc[UR6][R6.64], R11 ;  /* 0x0000000b0600798e */ /* 0x0015e2000d92e106 */
[----:B------:R-:W-:Y:S05]  /*0df0*/  BRA `(.L_x_2) ;  /* 0x0000000800b47947 */ /* 0x000fea0003800000 */
.L_x_3:
[----:B-----5:R-:W-:-:S04]  /*0e00*/  ISETP.GE.AND P0, PT, R18, R13, PT ;  /* 0x0000000d1200720c */ /* 0x020fc80003f06270 */
[----:B------:R-:W-:-:S13]  /*0e10*/  ISETP.GT.OR P0, PT, R19, R14, !P0 ;  /* 0x0000000e1300720c */ /* 0x000fda0004704670 */
[----:B------:R-:W-:Y:S05]  /*0e20*/  @P0 BRA `(.L_x_12) ;  /* 0x0000000800900947 */ /* 0x000fea0003800000 */
[----:B------:R-:W-:-:S13]  /*0e30*/  ISETP.GT.AND P0, PT, R19, R18, PT ;  /* 0x000000121300720c */ /* 0x000fda0003f04270 */
[----:B------:R-:W-:Y:S05]  /*0e40*/  @!P0 BRA `(.L_x_13) ;  /* 0x0000000800408947 */ /* 0x000fea0003800000 */
[----:B------:R-:W-:Y:S01]  /*0e50*/  BSSY.RELIABLE B1, `(.L_x_14) ;  /* 0x000000c000017945 */ /* 0x000fe20003800100 */
[----:B------:R-:W-:-:S07]  /*0e60*/  IMAD.MOV.U32 R8, RZ, RZ, R19 ;  /* 0x000000ffff087224 */ /* 0x000fce00078e0013 */
.L_x_15:
[----:B0-----:R-:W-:-:S05]  /*0e70*/  IADD3 R7, PT, PT, -R13, R8, RZ ;  /* 0x000000080d077210 */ /* 0x001fca0007ffe1ff */
[----:B------:R-:W-:-:S06]  /*0e80*/  IMAD.WIDE R6, R7, 0x4, R4 ;  /* 0x0000000407067825 */ /* 0x000fcc00078e0204 */
[----:B------:R-:W2:Y:S02]  /*0e90*/  LDG.E R7, desc[UR6][R6.64] ;  /* 0x0000000606077981 */ /* 0x000ea4000c1e1900 */
[----:B--2---:R-:W-:-:S05]  /*0ea0*/  IMAD.IADD R10, R20, 0x1, R7 ;  /* 0x00000001140a7824 */ /* 0x004fca00078e0207 */
[----:B------:R-:W-:-:S13]  /*0eb0*/  ISETP.GT.AND P0, PT, R10, R15, PT ;  /* 0x0000000f0a00720c */ /* 0x000fda0003f04270 */
[----:B------:R-:W-:Y:S05]  /*0ec0*/  @P0 BREAK.RELIABLE B1 ;  /* 0x0000000000010942 */ /* 0x000fea0003800100 */
[----:B------:R-:W-:Y:S05]  /*0ed0*/  @P0 BRA `(.L_x_12) ;  /* 0x0000000800640947 */ /* 0x000fea0003800000 */
[----:B------:R-:W-:-:S04]  /*0ee0*/  IADD3 R8, PT, PT, R8, -0x1, RZ ;  /* 0xffffffff08087810 */ /* 0x000fc80007ffe0ff */
[----:B------:R-:W-:-:S13]  /*0ef0*/  ISETP.GT.AND P0, PT, R8, R18, PT ;  /* 0x000000120800720c */ /* 0x000fda0003f04270 */
[----:B------:R-:W-:Y:S05]  /*0f00*/  @P0 BRA `(.L_x_15) ;  /* 0xfffffffc00d80947 */ /* 0x000fea000383ffff */
[----:B------:R-:W-:Y:S05]  /*0f10*/  BSYNC.RELIABLE B1 ;  /* 0x0000000000017941 */ /* 0x000fea0003800100 */
.L_x_14:
[C---:B------:R-:W-:Y:S01]  /*0f20*/  IADD3 R6, PT, PT, -R19.reuse, R18, RZ ;  /* 0x0000001213067210 */ /* 0x040fe20007ffe1ff */
[----:B------:R-:W-:Y:S02]  /*0f30*/  IMAD.IADD R9, R19, 0x1, -R18 ;  /* 0x0000000113097824 */ /* 0x000fe400078e0a12 */
[----:B------:R-:W-:Y:S01]  /*0f40*/  IMAD.MOV.U32 R8, RZ, RZ, R19 ;  /* 0x000000ffff087224 */ /* 0x000fe200078e0013 */
[----:B------:R-:W-:Y:S02]  /*0f50*/  ISETP.GT.U32.AND P0, PT, R6, -0x10, PT ;  /* 0xfffffff00600780c */ /* 0x000fe40003f04070 */
[----:B------:R-:W-:-:S04]  /*0f60*/  LOP3.LUT R22, R9, 0xf, RZ, 0xc0, !PT ;  /* 0x0000000f09167812 */ /* 0x000fc800078ec0ff */
[----:B------:R-:W-:-:S07]  /*0f70*/  ISETP.NE.AND P1, PT, R22, RZ, PT ;  /* 0x000000ff1600720c */ /* 0x000fce0003f25270 */
[----:B------:R-:W-:Y:S06]  /*0f80*/  @P0 BRA `(.L_x_16) ;  /* 0x0000000000e00947 */ /* 0x000fec0003800000 */
[----:B------:R-:W-:Y:S02]  /*0f90*/  LOP3.LUT R10, R9, 0xfffffff0, RZ, 0xc0, !PT ;  /* 0xfffffff0090a7812 */ /* 0x000fe400078ec0ff */
[----:B------:R-:W-:-:S03]  /*0fa0*/  MOV R8, R19 ;  /* 0x0000001300087202 */ /* 0x000fc60000000f00 */
[----:B------:R-:W-:-:S07]  /*0fb0*/  IMAD.MOV R10, RZ, RZ, -R10 ;  /* 0x000000ffff0a7224 */ /* 0x000fce00078e0a0a */
.L_x_17:
[----:B-1----:R-:W-:-:S05]  /*0fc0*/  IMAD.WIDE R6, R8, 0x4, R2 ;  /* 0x0000000408067825 */ /* 0x002fca00078e0202 */
[----:B------:R-:W2:Y:S04]  /*0fd0*/  LDG.E R11, desc[UR6][R6.64+0x1c] ;  /* 0x00001c06060b7981 */ /* 0x000ea8000c1e1900 */
[----:B------:R-:W3:Y:S04]  /*0fe0*/  LDG.E R21, desc[UR6][R6.64+0x18] ;  /* 0x0000180606157981 */ /* 0x000ee8000c1e1900 */
[----:B------:R-:W4:Y:S04]  /*0ff0*/  LDG.E R23, desc[UR6][R6.64+0x14] ;  /* 0x0000140606177981 */ /* 0x000f28000c1e1900 */
[----:B------:R-:W5:Y:S04]  /*1000*/  LDG.E R27, desc[UR6][R6.64+0x10] ;  /* 0x00001006061b7981 */ /* 0x000f68000c1e1900 */
[----:B------:R-:W5:Y:S01]  /*1010*/  LDG.E R29, desc[UR6][R6.64+-0x8] ;  /* 0xfffff806061d7981 */ /* 0x000f62000c1e1900 */
[----:B--2---:R-:W-:-:S03]  /*1020*/  IADD3 R25, PT, PT, R20, R11, RZ ;  /* 0x0000000b14197210 */ /* 0x004fc60007ffe0ff */
[----:B------:R-:W2:Y:S01]  /*1030*/  LDG.E R11, desc[UR6][R6.64+0xc] ;  /* 0x00000c06060b7981 */ /* 0x000ea2000c1e1900 */
[----:B---3--:R-:W-:-:S03]  /*1040*/  IMAD.IADD R24, R20, 0x1, R21 ;  /* 0x0000000114187824 */ /* 0x008fc600078e0215 */
[----:B------:R-:W3:Y:S01]  /*1050*/  LDG.E R21, desc[UR6][R6.64+0x4] ;  /* 0x0000040606157981 */ /* 0x000ee2000c1e1900 */
[----:B----4-:R-:W-:-:S03]  /*1060*/  IADD3 R26, PT, PT, R20, R23, RZ ;  /* 0x00000017141a7210 */ /* 0x010fc60007ffe0ff */
        /* <DEDUP_REMOVED lines=10> */
[----:B--2---:R-:W-:-:S02]  /*1110*/  IADD3 R11, PT, PT, R20, R11, RZ ;  /* 0x0000000b140b7210 */ /* 0x004fc40007ffe0ff */
[C---:B---3--:R-:W-:Y:S01]  /*1120*/  IADD3 R21, PT, PT, R20.reuse, R21, RZ ;  /* 0x0000001514157210 */ /* 0x048fe20007ffe0ff */
[C---:B----4-:R-:W-:Y:S02]  /*1130*/  IMAD.IADD R23, R20.reuse, 0x1, R23 ;  /* 0x0000000114177824 */ /* 0x050fe400078e0217 */
[----:B------:R0:W-:Y:S04]  /*1140*/  STG.E desc[UR6][R6.64+0xc], R11 ;  /* 0x00000c0b06007986 */ /* 0x0001e8000c101906 */
[----:B------:R1:W-:Y:S04]  /*1150*/  STG.E desc[UR6][R6.64+0x8], R23 ;  /* 0x0000081706007986 */ /* 0x0003e8000c101906 */
[----:B------:R2:W-:Y:S04]  /*1160*/  STG.E desc[UR6][R6.64+0x4], R21 ;  /* 0x0000041506007986 */ /* 0x0005e8000c101906 */
[----:B0-----:R-:W3:Y:S01]  /*1170*/  LDG.E R11, desc[UR6][R6.64+-0xc] ;  /* 0xfffff406060b7981 */ /* 0x001ee2000c1e1900 */
[----:B------:R-:W-:-:S03]  /*1180*/  IADD3 R24, PT, PT, R20, R25, RZ ;  /* 0x0000001914187210 */ /* 0x000fc60007ffe0ff */
[----:B-1----:R-:W4:Y:S04]  /*1190*/  LDG.E R23, desc[UR6][R6.64+-0x20] ;  /* 0xffffe00606177981 */ /* 0x002f28000c1e1900 */
[----:B--2---:R-:W2:Y:S04]  /*11a0*/  LDG.E R21, desc[UR6][R6.64+-0x10] ;  /* 0xfffff00606157981 */ /* 0x004ea8000c1e1900 */
[----:B------:R-:W2:Y:S01]  /*11b0*/  LDG.E R25, desc[UR6][R6.64+-0x1c] ;  /* 0xffffe40606197981 */ /* 0x000ea2000c1e1900 */
[C---:B-----5:R-:W-:Y:S02]  /*11c0*/  IMAD.IADD R27, R20.reuse, 0x1, R27 ;  /* 0x00000001141b7824 */ /* 0x060fe400078e021b */
[----:B------:R-:W-:-:S03]  /*11d0*/  IMAD.IADD R29, R20, 0x1, R29 ;  /* 0x00000001141d7824 */ /* 0x000fc600078e021d */
[----:B------:R0:W-:Y:S01]  /*11e0*/  STG.E desc[UR6][R6.64], R27 ;  /* 0x0000001b06007986 */ /* 0x0001e2000c101906 */
[----:B------:R-:W-:-:S03]  /*11f0*/  IADD3 R10, PT, PT, R10, 0x10, RZ ;  /* 0x000000100a0a7810 */ /* 0x000fc60007ffe0ff */
[----:B------:R1:W-:Y:S01]  /*1200*/  STG.E desc[UR6][R6.64+-0x4], R24 ;  /* 0xfffffc1806007986 */ /* 0x0003e2000c101906 */
[C---:B0-----:R-:W-:Y:S01]  /*1210*/  IADD3 R27, PT, PT, R20.reuse, R26, RZ ;  /* 0x0000001a141b7210 */ /* 0x041fe20007ffe0ff */
[----:B------:R-:W-:Y:S02]  /*1220*/  IMAD.IADD R28, R20, 0x1, R28 ;  /* 0x00000001141c7824 */ /* 0x000fe400078e021c */
[----:B------:R1:W-:Y:S04]  /*1230*/  STG.E desc[UR6][R6.64+-0x8], R29 ;  /* 0xfffff81d06007986 */ /* 0x0003e8000c101906 */
[----:B------:R1:W-:Y:S04]  /*1240*/  STG.E desc[UR6][R6.64+-0x14], R27 ;  /* 0xffffec1b06007986 */ /* 0x0003e8000c101906 */
[----:B------:R1:W-:Y:S01]  /*1250*/  STG.E desc[UR6][R6.64+-0x18], R28 ;  /* 0xffffe81c06007986 */ /* 0x0003e2000c101906 */
[----:B------:R-:W-:Y:S01]  /*1260*/  ISETP.NE.AND P0, PT, R10, RZ, PT ;  /* 0x000000ff0a00720c */ /* 0x000fe20003f05270 */
[----:B------:R-:W-:Y:S01]  /*1270*/  VIADD R8, R8, 0xfffffff0 ;  /* 0xfffffff008087836 */ /* 0x000fe20000000000 */
[C---:B---3--:R-:W-:Y:S01]  /*1280*/  IADD3 R11, PT, PT, R20.reuse, R11, RZ ;  /* 0x0000000b140b7210 */ /* 0x048fe20007ffe0ff */
[----:B----4-:R-:W-:-:S02]  /*1290*/  IMAD.IADD R23, R20, 0x1, R23 ;  /* 0x0000000114177824 */ /* 0x010fc400078e0217 */
[C---:B--2---:R-:W-:Y:S01]  /*12a0*/  IMAD.IADD R21, R20.reuse, 0x1, R21 ;  /* 0x0000000114157824 */ /* 0x044fe200078e0215 */
[----:B------:R-:W-:Y:S01]  /*12b0*/  IADD3 R25, PT, PT, R20, R25, RZ ;  /* 0x0000001914197210 */ /* 0x000fe20007ffe0ff */
[----:B------:R1:W-:Y:S04]  /*12c0*/  STG.E desc[UR6][R6.64+-0xc], R11 ;  /* 0xfffff40b06007986 */ /* 0x0003e8000c101906 */
[----:B------:R1:W-:Y:S04]  /*12d0*/  STG.E desc[UR6][R6.64+-0x10], R21 ;  /* 0xfffff01506007986 */ /* 0x0003e8000c101906 */
[----:B------:R1:W-:Y:S04]  /*12e0*/  STG.E desc[UR6][R6.64+-0x1c], R25 ;  /* 0xffffe41906007986 */ /* 0x0003e8000c101906 */
[----:B------:R1:W-:Y:S01]  /*12f0*/  STG.E desc[UR6][R6.64+-0x20], R23 ;  /* 0xffffe01706007986 */ /* 0x0003e2000c101906 */
[----:B------:R-:W-:Y:S05]  /*1300*/  @P0 BRA `(.L_x_17) ;  /* 0xfffffffc002c0947 */ /* 0x000fea000383ffff */
.L_x_16:
[----:B------:R-:W-:Y:S05]  /*1310*/  @!P1 BRA `(.L_x_13) ;  /* 0x00000004000c9947 */ /* 0x000fea0003800000 */
[----:B------:R-:W-:Y:S02]  /*1320*/  ISETP.GE.U32.AND P0, PT, R22, 0x8, PT ;  /* 0x000000081600780c */ /* 0x000fe40003f06070 */
[----:B------:R-:W-:-:S04]  /*1330*/  LOP3.LUT R10, R9, 0x7, RZ, 0xc0, !PT ;  /* 0x00000007090a7812 */ /* 0x000fc800078ec0ff */
[----:B------:R-:W-:-:S07]  /*1340*/  ISETP.NE.AND P1, PT, R10, RZ, PT ;  /* 0x000000ff0a00720c */ /* 0x000fce0003f25270 */
[----:B------:R-:W-:Y:S06]  /*1350*/  @!P0 BRA `(.L_x_18) ;  /* 0x00000000006c8947 */ /* 0x000fec0003800000 */
[----:B-1----:R-:W-:-:S05]  /*1360*/  IADD3 R7, PT, PT, -R13, R8, RZ ;  /* 0x000000080d077210 */ /* 0x002fca0007ffe1ff */
        /* <DEDUP_REMOVED lines=12> */
[C---:B----4-:R-:W-:Y:S01]  /*1430*/  IMAD.IADD R29, R20.reuse, 0x1, R29 ;  /* 0x00000001141d7824 */ /* 0x050fe200078e021d */
[C---:B-----5:R-:W-:Y:S02]  /*1440*/  IADD3 R22, PT, PT, R20.reuse, R22, RZ ;  /* 0x0000001614167210 */ /* 0x060fe40007ffe0ff */
[----:B------:R3:W-:Y:S01]  /*1450*/  STG.E desc[UR6][R6.64+-0x4], R27 ;  /* 0xfffffc1b06007986 */ /* 0x0007e2000c101906 */
[C---:B0-----:R-:W-:Y:S01]  /*1460*/  IMAD.IADD R25, R20.reuse, 0x1, R24 ;  /* 0x0000000114197824 */ /* 0x041fe200078e0218 */
[C---:B------:R-:W-:Y:S01]  /*1470*/  IADD3 R23, PT, PT, R20.reuse, R23, RZ ;  /* 0x0000001714177210 */ /* 0x040fe20007ffe0ff */
[----:B------:R-:W-:Y:S01]  /*1480*/  IMAD.IADD R21, R20, 0x1, R21 ;  /* 0x0000000114157824 */ /* 0x000fe200078e0215 */
        /* <DEDUP_REMOVED lines=8> */
.L_x_18:
[----:B------:R-:W-:Y:S05]  /*1510*/  @!P1 BRA `(.L_x_13) ;  /* 0x00000000008c9947 */ /* 0x000fea0003800000 */
[----:B------:R-:W-:Y:S02]  /*1520*/  ISETP.GE.U32.AND P0, PT, R10, 0x4, PT ;  /* 0x000000040a00780c */ /* 0x000fe40003f06070 */
[----:B------:R-:W-:-:S04]  /*1530*/  LOP3.LUT R9, R9, 0x3, RZ, 0xc0, !PT ;  /* 0x0000000309097812 */ /* 0x000fc800078ec0ff */
[----:B------:R-:W-:-:S07]  /*1540*/  ISETP.NE.AND P1, PT, R9, RZ, PT ;  /* 0x000000ff0900720c */ /* 0x000fce0003f25270 */
[----:B------:R-:W-:Y:S06]  /*1550*/  @!P0 BRA `(.L_x_19) ;  /* 0x00000000003c8947 */ /* 0x000fec0003800000 */
[----:B-1-3--:R-:W-:-:S05]  /*1560*/  IADD3 R7, PT, PT, -R13, R8, RZ ;  /* 0x000000080d077210 */ /* 0x00afca0007ffe1ff */
[----:B------:R-:W-:-:S05]  /*1570*/  IMAD.WIDE R6, R7, 0x4, R4 ;  /* 0x0000000407067825 */ /* 0x000fca00078e0204 */
[----:B------:R-:W2:Y:S04]  /*1580*/  LDG.E R11, desc[UR6][R6.64] ;  /* 0x00000006060b7981 */ /* 0x000ea8000c1e1900 */
[----:B------:R-:W3:Y:S04]  /*1590*/  LDG.E R21, desc[UR6][R6.64+-0x4] ;  /* 0xfffffc0606157981 */ /* 0x000ee8000c1e1900 */
[----:B------:R-:W4:Y:S04]  /*15a0*/  LDG.E R23, desc[UR6][R6.64+-0x8] ;  /* 0xfffff80606177981 */ /* 0x000f28000c1e1900 */
[----:B------:R-:W5:Y:S01]  /*15b0*/  LDG.E R25, desc[UR6][R6.64+-0xc] ;  /* 0xfffff40606197981 */ /* 0x000f62000c1e1900 */
[----:B------:R-:W-:-:S02]  /*15c0*/  VIADD R8, R8, 0xfffffffc ;  /* 0xfffffffc08087836 */ /* 0x000fc40000000000 */
[C---:B--2---:R-:W-:Y:S01]  /*15d0*/  IMAD.IADD R11, R20.reuse, 0x1, R11 ;  /* 0x00000001140b7824 */ /* 0x044fe200078e020b */
[----:B---3--:R-:W-:-:S04]  /*15e0*/  IADD3 R21, PT, PT, R20, R21, RZ ;  /* 0x0000001514157210 */ /* 0x008fc80007ffe0ff */
[----:B------:R0:W-:Y:S01]  /*15f0*/  STG.E desc[UR6][R6.64], R11 ;  /* 0x0000000b06007986 */ /* 0x0001e2000c101906 */
[----:B----4-:R-:W-:-:S03]  /*1600*/  IMAD.IADD R23, R20, 0x1, R23 ;  /* 0x0000000114177824 */ /* 0x010fc600078e0217 */
[----:B------:R0:W-:Y:S01]  /*1610*/  STG.E desc[UR6][R6.64+-0x4], R21 ;  /* 0xfffffc1506007986 */ /* 0x0001e2000c101906 */
[----:B-----5:R-:W-:-:S03]  /*1620*/  IADD3 R25, PT, PT, R20, R25, RZ ;  /* 0x0000001914197210 */ /* 0x020fc60007ffe0ff */
[----:B------:R0:W-:Y:S04]  /*1630*/  STG.E desc[UR6][R6.64+-0x8], R23 ;  /* 0xfffff81706007986 */ /* 0x0001e8000c101906 */
[----:B------:R0:W-:Y:S02]  /*1640*/  STG.E desc[UR6][R6.64+-0xc], R25 ;  /* 0xfffff41906007986 */ /* 0x0001e4000c101906 */
.L_x_19:
[----:B------:R-:W-:Y:S05]  /*1650*/  @!P1 BRA `(.L_x_13) ;  /* 0x00000000003c9947 */ /* 0x000fea0003800000 */
[----:B01-3--:R-:W-:-:S05]  /*1660*/  IADD3 R7, PT, PT, -R13, R8, RZ ;  /* 0x000000080d077210 */ /* 0x00bfca0007ffe1ff */
[----:B------:R-:W-:-:S05]  /*1670*/  IMAD.WIDE R6, R7, 0x4, R4 ;  /* 0x0000000407067825 */ /* 0x000fca00078e0204 */
[----:B------:R-:W2:Y:S01]  /*1680*/  LDG.E R11, desc[UR6][R6.64] ;  /* 0x00000006060b7981 */ /* 0x000ea2000c1e1900 */
[----:B------:R-:W-:Y:S01]  /*1690*/  ISETP.NE.AND P0, PT, R9, 0x1, PT ;  /* 0x000000010900780c */ /* 0x000fe20003f05270 */
[----:B--2---:R-:W-:-:S05]  /*16a0*/  IMAD.IADD R11, R20, 0x1, R11 ;  /* 0x00000001140b7824 */ /* 0x004fca00078e020b */
[----:B------:R2:W-:Y:S07]  /*16b0*/  STG.E desc[UR6][R6.64], R11 ;  /* 0x0000000b06007986 */ /* 0x0005ee000c101906 */
[----:B------:R-:W-:Y:S05]  /*16c0*/  @!P0 BRA `(.L_x_13) ;  /* 0x0000000000208947 */ /* 0x000fea0003800000 */
[----:B--2---:R-:W2:Y:S01]  /*16d0*/  LDG.E R11, desc[UR6][R6.64+-0x4] ;  /* 0xfffffc06060b7981 */ /* 0x004ea2000c1e1900 */
[----:B------:R-:W-:Y:S02]  /*16e0*/  ISETP.NE.AND P0, PT, R9, 0x2, PT ;  /* 0x000000020900780c */ /* 0x000fe40003f05270 */
[----:B--2---:R-:W-:-:S05]  /*16f0*/  IADD3 R11, PT, PT, R20, R11, RZ ;  /* 0x0000000b140b7210 */ /* 0x004fca0007ffe0ff */
[----:B------:R4:W-:Y:S06]  /*1700*/  STG.E desc[UR6][R6.64+-0x4], R11 ;  /* 0xfffffc0b06007986 */ /* 0x0009ec000c101906 */
[----:B------:R-:W-:Y:S05]  /*1710*/  @!P0 BRA `(.L_x_13) ;  /* 0x00000000000c8947 */ /* 0x000fea0003800000 */
[----:B------:R-:W2:Y:S02]  /*1720*/  LDG.E R9, desc[UR6][R6.64+-0x8] ;  /* 0xfffff80606097981 */ /* 0x000ea4000c1e1900 */
[----:B--2---:R-:W-:-:S05]  /*1730*/  IMAD.IADD R9, R20, 0x1, R9 ;  /* 0x0000000114097824 */ /* 0x004fca00078e0209 */
[----:B------:R0:W-:Y:S02]  /*1740*/  STG.E desc[UR6][R6.64+-0x8], R9 ;  /* 0xfffff80906007986 */ /* 0x0001e4000c101906 */
.L_x_13:
[----:B01-3--:R-:W0:Y:S01]  /*1750*/  S2R R21, SR_LANEID ;  /* 0x0000000000157919 */ /* 0x00be220000000000 */
[----:B--2-4-:R-:W1:Y:S01]  /*1760*/  LDC.64 R6, c[0x0][0x3b0] ;  /* 0x0000ec00ff067b82 */ /* 0x014e620000000a00 */
[----:B------:R-:W-:Y:S01]  /*1770*/  VOTEU.ANY UR4, UPT, PT ;  /* 0x0000000000047886 */ /* 0x000fe200038e0100 */
[----:B------:R-:W-:Y:S01]  /*1780*/  IADD3 R19, PT, PT, R19, -R18, RZ ;  /* 0x8000001213137210 */ /* 0x000fe20007ffe0ff */
        /* <DEDUP_REMOVED lines=10> */
[----:B------:R-:W-:-:S05]  /*1830*/  HFMA2 R21, -RZ, RZ, 0, 0.000919342041015625 ;  /* 0x00001388ff157431 */ /* 0x000fca00000001ff */
[----:B--2---:R1:W-:Y:S07]  /*1840*/  REDG.E.INC.STRONG.GPU desc[UR6][R8.64], R21 ;  /* 0x000000150800798e */ /* 0x0043ee000d92e106 */
[----:B---3--:R1:W-:Y:S01]  /*1850*/  @P0 REDG.E.ADD.STRONG.GPU desc[UR6][R10.64], R17 ;  /* 0x000000110a00098e */ /* 0x0083e2000c12e106 */
[----:B------:R-:W-:Y:S05]  /*1860*/  BRA `(.L_x_2) ;  /* 0x0000000000187947 */ /* 0x000fea0003800000 */
.L_x_12:
[----:B0-----:R-:W0:Y:S01]  /*1870*/  LDC.64 R6, c[0x0][0x3b0] ;  /* 0x0000ec00ff067b82 */ /* 0x001e220000000a00 */
[----:B------:R-:W-:-:S07]  /*1880*/  IMAD.MOV.U32 R11, RZ, RZ, 0x1388 ;  /* 0x00001388ff0b7424 */ /* 0x000fce00078e00ff */
[----:B------:R-:W1:Y:S01]  /*1890*/  LDC.64 R8, c[0x0][0x3c0] ;  /* 0x0000f000ff087b82 */ /* 0x000e620000000a00 */
[----:B0-----:R-:W-:-:S05]  /*18a0*/  IMAD.WIDE R6, R17, 0x4, R6 ;  /* 0x0000000411067825 */ /* 0x001fca00078e0206 */
[----:B------:R0:W-:Y:S04]  /*18b0*/  STG.E desc[UR6][R6.64], RZ ;  /* 0x000000ff06007986 */ /* 0x0001e8000c101906 */
[----:B-1----:R0:W-:Y:S02]  /*18c0*/  REDG.E.INC.STRONG.GPU desc[UR6][R8.64], R11 ;  /* 0x0000000b0800798e */ /* 0x0021e4000d92e106 */
.L_x_2:
[----:B------:R-:W-:Y:S05]  /*18d0*/  BSYNC.RECONVERGENT B0 ;  /* 0x0000000000007941 */ /* 0x000fea0003800200 */
.L_x_1:
[----:B------:R-:W-:Y:S05]  /*18e0*/  WARPSYNC.ALL ;  /* 0x0000000000007948 */ /* 0x000fea0003800000 */
[----:B------:R-:W3:Y:S01]  /*18f0*/  LDCU UR4, c[0x0][0x3d0] ;  /* 0x00007a00ff0477ac */ /* 0x000ee20008000800 */
[----:B------:R-:W-:-:S04]  /*1900*/  IADD3 R16, PT, PT, R16, 0x1, RZ ;  /* 0x0000000110107810 */ /* 0x000fc80007ffe0ff */
[----:B---3--:R-:W-:-:S13]  /*1910*/  ISETP.NE.AND P0, PT, R16, UR4, PT ;  /* 0x0000000410007c0c */ /* 0x008fda000bf05270 */
[----:B------:R-:W-:Y:S05]  /*1920*/  @P0 BRA `(.L_x_20) ;  /* 0xffffffe800280947 */ /* 0x000fea000383ffff */
[----:B------:R-:W-:Y:S05]  /*1930*/  EXIT ;  /* 0x000000000000794d */ /* 0x000fea0003800000 */
.L_x_21:
        /* <DEDUP_REMOVED lines=12> */
.L_x_23:


//--------------------- .nv.shared.reserved.0     --------------------------
	.section	.nv.shared.reserved.0,"aw",@nobits
	.weak		__nv_reservedSMEM_offset_0_alias
	.size		__nv_reservedSMEM_offset_0_alias, 0, 64
	.other		__nv_reservedSMEM_offset_0_alias,@"STO_CUDA_RESERVED_SHARED STV_DEFAULT"
__nv_reservedSMEM_offset_0_alias:
	.zero		0
	.zero		64


//--------------------- .nv.global                --------------------------
	.section	.nv.global,"aw",@nobits
.nv.global:
	.type		_ZN34_INTERNAL_e15cc496_4_k_cu_6f54c4fd6thrust24THRUST_300001_SM_1000_NS12placeholders2_8E,@object
	.size		_ZN34_INTERNAL_e15cc496_4_k_cu_6f54c4fd6thrust24THRUST_300001_SM_1000_NS12placeholders2_8E,(_ZN34_INTERNAL_e15cc496_4_k_cu_6f54c4fd4cuda3std3__436_GLOBAL__N__e15cc496_4_k_cu_6f54c4fd6ignoreE - _ZN34_INTERNAL_e15cc496_4_k_cu_6f54c4fd6thrust24THRUST_300001_SM_1000_NS12placeholders2_8E)
_ZN34_INTERNAL_e15cc496_4_k_cu_6f54c4fd6thrust24THRUST_300001_SM_1000_NS12placeholders2_8E:
	.zero		1
	.type		_ZN34_INTERNAL_e15cc496_4_k_cu_6f54c4fd4cuda3std3__436_GLOBAL__N__e15cc496_4_k_cu_6f54c4fd6ignoreE,@object
	.size		_ZN34_INTERNAL_e15cc496_4_k_cu_6f54c4fd4cuda3std3__436_GLOBAL__N__e15cc496_4_k_cu_6f54c4fd6ignoreE,(_ZN34_INTERNAL_e15cc496_4_k_cu_6f54c4fd4cuda3std6ranges3__45__cpo4dataE - _ZN34_INTERNAL_e15cc496_4_k_cu_6f54c4fd4cuda3std3__436_GLOBAL__N__e15cc496_4_k_cu_6f54c4fd6ignoreE)
_ZN34_INTERNAL_e15cc496_4_k_cu_6f54c4fd4cuda3std3__436_GLOBAL__N__e15cc496_4_k_cu_6f54c4fd6ignoreE:
	.zero		1
	.type		_ZN34_INTERNAL_e15cc496_4_k_cu_6f54c4fd4cuda3std6ranges3__45__cpo4dataE,@object
	.size		_ZN34_INTERNAL_e15cc496_4_k_cu_6f54c4fd4cuda3std6ranges3__45__cpo4dataE,(_ZN34_INTERNAL_e15cc496_4_k_cu_6f54c4fd6thrust24THRUST_300001_SM_1000_NS6system3cpp3parE - _ZN34_INTERNAL_e15cc496_4_k_cu_6f54c4fd4cuda3std6ranges3__45__cpo4dataE)
_ZN34_INTERNAL_e15cc496_4_k_cu_6f54c4fd4cuda3std6ranges3__45__cpo4dataE:
	.zero		1
	.type		_ZN34_INTERNAL_e15cc496_4_k_cu_6f54c4fd6thrust24THRUST_300001_SM_1000_NS6system3cpp3parE,@object
	.size		_ZN34_INTERNAL_e15cc496_4_k_cu_6f54c4fd6thrust24THRUST_300001_SM_1000_NS6system3cpp3parE,(_ZN34_INTERNAL_e15cc496_4_k_cu_6f54c4fd4cuda3std3__45__cpo5beginE - _ZN34_INTERNAL_e15cc496_4_k_cu_6f54c4fd6thrust24THRUST_300001_SM_1000_NS6system3cpp3parE)
_ZN34_INTERNAL_e15cc496_4_k_cu_6f54c4fd6thrust24THRUST_300001_SM_1000_NS6system3cpp3parE:
	.zero		1
	.type		_ZN34_INTERNAL_e15cc496_4_k_cu_6f54c4fd4cuda3std3__45__cpo5beginE,@object
	.size		_ZN34_INTERNAL_e15cc496_4_k_cu_6f54c4fd4cuda3std3__45__cpo5beginE,(_ZN34_INTERNAL_e15cc496_4_k_cu_6f54c4fd4cuda3std6ranges3__45__cpo5beginE - _ZN34_INTERNAL_e15cc496_4_k_cu_6f54c4fd4cuda3std3__45__cpo5beginE)
_ZN34_INTERNAL_e15cc496_4_k_cu_6f54c4fd4cuda3std3__45__cpo5beginE:
	.zero		1
	.type		_ZN34_INTERNAL_e15cc496_4_k_cu_6f54c4fd4cuda3std6ranges3__45__cpo5beginE,@object
	.size		_ZN34_INTERNAL_e15cc496_4_k_cu_6f54c4fd4cuda3std6ranges3__45__cpo5beginE,(_ZN34_INTERNAL_e15cc496_4_k_cu_6f54c4fd6thrust24THRUST_300001_SM_1000_NS6deviceE - _ZN34_INTERNAL_e15cc496_4_k_cu_6f54c4fd4cuda3std6ranges3__45__cpo5beginE)
_ZN34_INTERNAL_e15cc496_4_k_cu_6f54c4fd4cuda3std6ranges3__45__cpo5beginE:
	.zero		1
	.type		_ZN34_INTERNAL_e15cc496_4_k_cu_6f54c4fd6thrust24THRUST_300001_SM_1000_NS6deviceE,@object
	.size		_ZN34_INTERNAL_e15cc496_4_k_cu_6f54c4fd6thrust24THRUST_300001_SM_1000_NS6deviceE,(_ZN34_INTERNAL_e15cc496_4_k_cu_6f54c4fd4cuda3std3__47nulloptE - _ZN34_INTERNAL_e15cc496_4_k_cu_6f54c4fd6thrust24THRUST_300001_SM_1000_NS6deviceE)
_ZN34_INTERNAL_e15cc496_4_k_cu_6f54c4fd6thrust24THRUST_300001_SM_1000_NS6deviceE:
	.zero		1
	.type		_ZN34_INTERNAL_e15cc496_4_k_cu_6f54c4fd4cuda3std3__47nulloptE,@object
	.size		_ZN34_INTERNAL_e15cc496_4_k_cu_6f54c4fd4cuda3std3__47nulloptE,(_ZN34_INTERNAL_e15cc496_4_k_cu_6f54c4fd4cuda3std6ranges3__45__cpo8distanceE - _ZN34_INTERNAL_e15cc496_4_k_cu_6f54c4fd4cuda3std3__47nulloptE)
_ZN34_INTERNAL_e15cc496_4_k_cu_6f54c4fd4cuda3std3__47nulloptE:
	.zero		1
	.type		_ZN34_INTERNAL_e15cc496_4_k_cu_6f54c4fd4cuda3std6ranges3__45__cpo8distanceE,@object
	.size		_ZN34_INTERNAL_e15cc496_4_k_cu_6f54c4fd4cuda3std6ranges3__45__cpo8distanceE,(_ZN34_INTERNAL_e15cc496_4_k_cu_6f54c4fd6thrust24THRUST_300001_SM_1000_NS12placeholders2_4E - _ZN34_INTERNAL_e15cc496_4_k_cu_6f54c4fd4cuda3std6ranges3__45__cpo8distanceE)
_ZN34_INTERNAL_e15cc496_4_k_cu_6f54c4fd4cuda3std6ranges3__45__cpo8distanceE:
	.zero		1
	.type		_ZN34_INTERNAL_e15cc496_4_k_cu_6f54c4fd6thrust24THRUST_300001_SM_1000_NS12placeholders2_4E,@object
	.size		_ZN34_INTERNAL_e15cc496_4_k_cu_6f54c4fd6thrust24THRUST_300001_SM_1000_NS12placeholders2_4E,(_ZN34_INTERNAL_e15cc496_4_k_cu_6f54c4fd4cuda3std3__45__cpo6rbeginE - _ZN34_INTERNAL_e15cc496_4_k_cu_6f54c4fd6thrust24THRUST_300001_SM_1000_NS12placeholders2_4E)
_ZN34_INTERNAL_e15cc496_4_k_cu_6f54c4fd6thrust24THRUST_300001_SM_1000_NS12placeholders2_4E:
	.zero		1
	.type		_ZN34_INTERNAL_e15cc496_4_k_cu_6f54c4fd4cuda3std3__45__cpo6rbeginE,@object
	.size		_ZN34_INTERNAL_e15cc496_4_k_cu_6f54c4fd4cuda3std3__45__cpo6rbeginE,(_ZN34_INTERNAL_e15cc496_4_k_cu_6f54c4fd4cuda3std6ranges3__45__cpo7advanceE - _ZN34_INTERNAL_e15cc496_4_k_cu_6f54c4fd4cuda3std3__45__cpo6rbeginE)
_ZN34_INTERNAL_e15cc496_4_k_cu_6f54c4fd4cuda3std3__45__cpo6rbeginE:
	.zero		1
	.type		_ZN34_INTERNAL_e15cc496_4_k_cu_6f54c4fd4cuda3std6ranges3__45__cpo7advanceE,@object
	.size		_ZN34_INTERNAL_e15cc496_4_k_cu_6f54c4fd4cuda3std6ranges3__45__cpo7advanceE,(_ZN34_INTERNAL_e15cc496_4_k_cu_6f54c4fd6thrust24THRUST_300001_SM_1000_NS12placeholders3_10E - _ZN34_INTERNAL_e15cc496_4_k_cu_6f54c4fd4cuda3std6ranges3__45__cpo7advanceE)
_ZN34_INTERNAL_e15cc496_4_k_cu_6f54c4fd4cuda3std6ranges3__45__cpo7advanceE:
	.zero		1
	.type		_ZN34_INTERNAL_e15cc496_4_k_cu_6f54c4fd6thrust24THRUST_300001_SM_1000_NS12placeholders3_10E,@object
	.size		_ZN34_INTERNAL_e15cc496_4_k_cu_6f54c4fd6thrust24THRUST_300001_SM_1000_NS12placeholders3_10E,(_ZN34_INTERNAL_e15cc496_4_k_cu_6f54c4fd4cuda3std3__48in_placeE - _ZN34_INTERNAL_e15cc496_4_k_cu_6f54c4fd6thrust24THRUST_300001_SM_1000_NS12placeholders3_10E)
_ZN34_INTERNAL_e15cc496_4_k_cu_6f54c4fd6thrust24THRUST_300001_SM_1000_NS12placeholders3_10E:
	.zero		1
	.type		_ZN34_INTERNAL_e15cc496_4_k_cu_6f54c4fd4cuda3std3__48in_placeE,@object
	.size		_ZN34_INTERNAL_e15cc496_4_k_cu_6f54c4fd4cuda3std3__48in_placeE,(_ZN34_INTERNAL_e15cc496_4_k_cu_6f54c4fd4cuda3std6ranges3__45__cpo4sizeE - _ZN34_INTERNAL_e15cc496_4_k_cu_6f54c4fd4cuda3std3__48in_placeE)
_ZN34_INTERNAL_e15cc496_4_k_cu_6f54c4fd4cuda3std3__48in_placeE:
	.zero		1
	.type		_ZN34_INTERNAL_e15cc496_4_k_cu_6f54c4fd4cuda3std6ranges3__45__cpo4sizeE,@object
	.size		_ZN34_INTERNAL_e15cc496_4_k_cu_6f54c4fd4cuda3std6ranges3__45__cpo4sizeE,(_ZN34_INTERNAL_e15cc496_4_k_cu_6f54c4fd6thrust24THRUST_300001_SM_1000_NS12placeholders2_2E - _ZN34_INTERNAL_e15cc496_4_k_cu_6f54c4fd4cuda3std6ranges3__45__cpo4sizeE)
_ZN34_INTERNAL_e15cc496_4_k_cu_6f54c4fd4cuda3std6ranges3__45__cpo4sizeE:
	.zero		1
	.type		_ZN34_INTERNAL_e15cc496_4_k_cu_6f54c4fd6thrust24THRUST_300001_SM_1000_NS12placeholders2_2E,@object
	.size		_ZN34_INTERNAL_e15cc496_4_k_cu_6f54c4fd6thrust24THRUST_300001_SM_1000_NS12placeholders2_2E,(_ZN34_INTERNAL_e15cc496_4_k_cu_6f54c4fd4cuda3std3__45__cpo6cbeginE - _ZN34_INTERNAL_e15cc496_4_k_cu_6f54c4fd6thrust24THRUST_300001_SM_1000_NS12placeholders2_2E)
_ZN34_INTERNAL_e15cc496_4_k_cu_6f54c4fd6thrust24THRUST_300001_SM_1000_NS12placeholders2_2E:
	.zero		1
	.type		_ZN34_INTERNAL_e15cc496_4_k_cu_6f54c4fd4cuda3std3__45__cpo6cbeginE,@object
	.size		_ZN34_INTERNAL_e15cc496_4_k_cu_6f54c4fd4cuda3std3__45__cpo6cbeginE,(_ZN34_INTERNAL_e15cc496_4_k_cu_6f54c4fd4cuda3std6ranges3__45__cpo6cbeginE - _ZN34_INTERNAL_e15cc496_4_k_cu_6f54c4fd4cuda3std3__45__cpo6cbeginE)
_ZN34_INTERNAL_e15cc496_4_k_cu_6f54c4fd4cuda3std3__45__cpo6cbeginE:
	.zero		1
	.type		_ZN34_INTERNAL_e15cc496_4_k_cu_6f54c4fd4cuda3std6ranges3__45__cpo6cbeginE,@object
	.size		_ZN34_INTERNAL_e15cc496_4_k_cu_6f54c4fd4cuda3std6ranges3__45__cpo6cbeginE,(_ZN34_INTERNAL_e15cc496_4_k_cu_6f54c4fd6thrust24THRUST_300001_SM_1000_NS12placeholders2_6E - _ZN34_INTERNAL_e15cc496_4_k_cu_6f54c4fd4cuda3std6ranges3__45__cpo6cbeginE)
_ZN34_INTERNAL_e15cc496_4_k_cu_6f54c4fd4cuda3std6ranges3__45__cpo6cbeginE:
	.zero		1
	.type		_ZN34_INTERNAL_e15cc496_4_k_cu_6f54c4fd6thrust24THRUST_300001_SM_1000_NS12placeholders2_6E,@object
	.size		_ZN34_INTERNAL_e15cc496_4_k_cu_6f54c4fd6thrust24THRUST_300001_SM_1000_NS12placeholders2_6E,(_ZN34_INTERNAL_e15cc496_4_k_cu_6f54c4fd4cuda3std3__45__cpo7crbeginE - _ZN34_INTERNAL_e15cc496_4_k_cu_6f54c4fd6thrust24THRUST_300001_SM_1000_NS12placeholders2_6E)
_ZN34_INTERNAL_e15cc496_4_k_cu_6f54c4fd6thrust24THRUST_300001_SM_1000_NS12placeholders2_6E:
	.zero		1
	.type		_ZN34_INTERNAL_e15cc496_4_k_cu_6f54c4fd4cuda3std3__45__cpo7crbeginE,@object
	.size		_ZN34_INTERNAL_e15cc496_4_k_cu_6f54c4fd4cuda3std3__45__cpo7crbeginE,(_ZN34_INTERNAL_e15cc496_4_k_cu_6f54c4fd4cuda3std6ranges3__45__cpo4nextE - _ZN34_INTERNAL_e15cc496_4_k_cu_6f54c4fd4cuda3std3__45__cpo7crbeginE)
_ZN34_INTERNAL_e15cc496_4_k_cu_6f54c4fd4cuda3std3__45__cpo7crbeginE:
	.zero		1
	.type		_ZN34_INTERNAL_e15cc496_4_k_cu_6f54c4fd4cuda3std6ranges3__45__cpo4nextE,@object
	.size		_ZN34_INTERNAL_e15cc496_4_k_cu_6f54c4fd4cuda3std6ranges3__45__cpo4nextE,(_ZN34_INTERNAL_e15cc496_4_k_cu_6f54c4fd4cuda3std6ranges3__45__cpo4swapE - _ZN34_INTERNAL_e15cc496_4_k_cu_6f54c4fd4cuda3std6ranges3__45__cpo4nextE)
_ZN34_INTERNAL_e15cc496_4_k_cu_6f54c4fd4cuda3std6ranges3__45__cpo4nextE:
	.zero		1
	.type		_ZN34_INTERNAL_e15cc496_4_k_cu_6f54c4fd4cuda3std6ranges3__45__cpo4swapE,@object
	.size		_ZN34_INTERNAL_e15cc496_4_k_cu_6f54c4fd4cuda3std6ranges3__45__cpo4swapE,(_ZN34_INTERNAL_e15cc496_4_k_cu_6f54c4fd6thrust24THRUST_300001_SM_1000_NS8cuda_cub10par_nosyncE - _ZN34_INTERNAL_e15cc496_4_k_cu_6f54c4fd4cuda3std6ranges3__45__cpo4swapE)
_ZN34_INTERNAL_e15cc496_4_k_cu_6f54c4fd4cuda3std6ranges3__45__cpo4swapE:
	.zero		1
	.type		_ZN34_INTERNAL_e15cc496_4_k_cu_6f54c4fd6thrust24THRUST_300001_SM_1000_NS8cuda_cub10par_nosyncE,@object
	.size		_ZN34_INTERNAL_e15cc496_4_k_cu_6f54c4fd6thrust24THRUST_300001_SM_1000_NS8cuda_cub10par_nosyncE,(_ZN34_INTERNAL_e15cc496_4_k_cu_6f54c4fd6thrust24THRUST_300001_SM_1000_NS3seqE - _ZN34_INTERNAL_e15cc496_4_k_cu_6f54c4fd6thrust24THRUST_300001_SM_1000_NS8cuda_cub10par_nosyncE)
_ZN34_INTERNAL_e15cc496_4_k_cu_6f54c4fd6thrust24THRUST_300001_SM_1000_NS8cuda_cub10par_nosyncE:
	.zero		1
	.type		_ZN34_INTERNAL_e15cc496_4_k_cu_6f54c4fd6thrust24THRUST_300001_SM_1000_NS3seqE,@object
	.size		_ZN34_INTERNAL_e15cc496_4_k_cu_6f54c4fd6thrust24THRUST_300001_SM_1000_NS3seqE,(_ZN34_INTERNAL_e15cc496_4_k_cu_6f54c4fd4cuda3std3__420unreachable_sentinelE - _ZN34_INTERNAL_e15cc496_4_k_cu_6f54c4fd6thrust24THRUST_300001_SM_1000_NS3seqE)
_ZN34_INTERNAL_e15cc496_4_k_cu_6f54c4fd6thrust24THRUST_300001_SM_1000_NS3seqE:
	.zero		1
	.type		_ZN34_INTERNAL_e15cc496_4_k_cu_6f54c4fd4cuda3std3__420unreachable_sentinelE,@object
	.size		_ZN34_INTERNAL_e15cc496_4_k_cu_6f54c4fd4cuda3std3__420unreachable_sentinelE,(_ZN34_INTERNAL_e15cc496_4_k_cu_6f54c4fd4cuda3std6ranges3__45__cpo5ssizeE - _ZN34_INTERNAL_e15cc496_4_k_cu_6f54c4fd4cuda3std3__420unreachable_sentinelE)
_ZN34_INTERNAL_e15cc496_4_k_cu_6f54c4fd4cuda3std3__420unreachable_sentinelE:
	.zero		1
	.type		_ZN34_INTERNAL_e15cc496_4_k_cu_6f54c4fd4cuda3std6ranges3__45__cpo5ssizeE,@object
	.size		_ZN34_INTERNAL_e15cc496_4_k_cu_6f54c4fd4cuda3std6ranges3__45__cpo5ssizeE,(_ZN34_INTERNAL_e15cc496_4_k_cu_6f54c4fd6thrust24THRUST_300001_SM_1000_NS12placeholders2_3E - _ZN34_INTERNAL_e15cc496_4_k_cu_6f54c4fd4cuda3std6ranges3__45__cpo5ssizeE)
_ZN34_INTERNAL_e15cc496_4_k_cu_6f54c4fd4cuda3std6ranges3__45__cpo5ssizeE:
	.zero		1
	.type		_ZN34_INTERNAL_e15cc496_4_k_cu_6f54c4fd6thrust24THRUST_300001_SM_1000_NS12placeholders2_3E,@object
	.size		_ZN34_INTERNAL_e15cc496_4_k_cu_6f54c4fd6thrust24THRUST_300001_SM_1000_NS12placeholders2_3E,(_ZN34_INTERNAL_e15cc496_4_k_cu_6f54c4fd4cuda3std3__45__cpo4cendE - _ZN34_INTERNAL_e15cc496_4_k_cu_6f54c4fd6thrust24THRUST_300001_SM_1000_NS12placeholders2_3E)
_ZN34_INTERNAL_e15cc496_4_k_cu_6f54c4fd6thrust24THRUST_300001_SM_1000_NS12placeholders2_3E:
	.zero		1
	.type		_ZN34_INTERNAL_e15cc496_4_k_cu_6f54c4fd4cuda3std3__45__cpo4cendE,@object
	.size		_ZN34_INTERNAL_e15cc496_4_k_cu_6f54c4fd4cuda3std3__45__cpo4cendE,(_ZN34_INTERNAL_e15cc496_4_k_cu_6f54c4fd4cuda3std6ranges3__45__cpo4cendE - _ZN34_INTERNAL_e15cc496_4_k_cu_6f54c4fd4cuda3std3__45__cpo4cendE)
_ZN34_INTERNAL_e15cc496_4_k_cu_6f54c4fd4cuda3std3__45__cpo4cendE:
	.zero		1
	.type		_ZN34_INTERNAL_e15cc496_4_k_cu_6f54c4fd4cuda3std6ranges3__45__cpo4cendE,@object
	.size		_ZN34_INTERNAL_e15cc496_4_k_cu_6f54c4fd4cuda3std6ranges3__45__cpo4cendE,(_ZN34_INTERNAL_e15cc496_4_k_cu_6f54c4fd6thrust24THRUST_300001_SM_1000_NS12placeholders2_7E - _ZN34_INTERNAL_e15cc496_4_k_cu_6f54c4fd4cuda3std6ranges3__45__cpo4cendE)
_ZN34_INTERNAL_e15cc496_4_k_cu_6f54c4fd4cuda3std6ranges3__45__cpo4cendE:
	.zero		1
	.type		_ZN34_INTERNAL_e15cc496_4_k_cu_6f54c4fd6thrust24THRUST_300001_SM_1000_NS12placeholders2_7E,@object
	.size		_ZN34_INTERNAL_e15cc496_4_k_cu_6f54c4fd6thrust24THRUST_300001_SM_1000_NS12placeholders2_7E,(_ZN34_INTERNAL_e15cc496_4_k_cu_6f54c4fd4cuda3std3__45__cpo5crendE - _ZN34_INTERNAL_e15cc496_4_k_cu_6f54c4fd6thrust24THRUST_300001_SM_1000_NS12placeholders2_7E)
_ZN34_INTERNAL_e15cc496_4_k_cu_6f54c4fd6thrust24THRUST_300001_SM_1000_NS12placeholders2_7E:
	.zero		1
	.type		_ZN34_INTERNAL_e15cc496_4_k_cu_6f54c4fd4cuda3std3__45__cpo5crendE,@object
	.size		_ZN34_INTERNAL_e15cc496_4_k_cu_6f54c4fd4cuda3std3__45__cpo5crendE,(_ZN34_INTERNAL_e15cc496_4_k_cu_6f54c4fd4cuda3std6ranges3__45__cpo4prevE - _ZN34_INTERNAL_e15cc496_4_k_cu_6f54c4fd4cuda3std3__45__cpo5crendE)
_ZN34_INTERNAL_e15cc496_4_k_cu_6f54c4fd4cuda3std3__45__cpo5crendE:
	.zero		1
	.type		_ZN34_INTERNAL_e15cc496_4_k_cu_6f54c4fd4cuda3std6ranges3__45__cpo4prevE,@object
	.size		_ZN34_INTERNAL_e15cc496_4_k_cu_6f54c4fd4cuda3std6ranges3__45__cpo4prevE,(_ZN34_INTERNAL_e15cc496_4_k_cu_6f54c4fd4cuda3std6ranges3__45__cpo9iter_moveE - _ZN34_INTERNAL_e15cc496_4_k_cu_6f54c4fd4cuda3std6ranges3__45__cpo4prevE)
_ZN34_INTERNAL_e15cc496_4_k_cu_6f54c4fd4cuda3std6ranges3__45__cpo4prevE:
	.zero		1
	.type		_ZN34_INTERNAL_e15cc496_4_k_cu_6f54c4fd4cuda3std6ranges3__45__cpo9iter_moveE,@object
	.size		_ZN34_INTERNAL_e15cc496_4_k_cu_6f54c4fd4cuda3std6ranges3__45__cpo9iter_moveE,(_ZN34_INTERNAL_e15cc496_4_k_cu_6f54c4fd6thrust24THRUST_300001_SM_1000_NS6system6detail10sequential3seqE - _ZN34_INTERNAL_e15cc496_4_k_cu_6f54c4fd4cuda3std6ranges3__45__cpo9iter_moveE)
_ZN34_INTERNAL_e15cc496_4_k_cu_6f54c4fd4cuda3std6ranges3__45__cpo9iter_moveE:
	.zero		1
	.type		_ZN34_INTERNAL_e15cc496_4_k_cu_6f54c4fd6thrust24THRUST_300001_SM_1000_NS6system6detail10sequential3seqE,@object
	.size		_ZN34_INTERNAL_e15cc496_4_k_cu_6f54c4fd6thrust24THRUST_300001_SM_1000_NS6system6detail10sequential3seqE,(_ZN34_INTERNAL_e15cc496_4_k_cu_6f54c4fd6thrust24THRUST_300001_SM_1000_NS12placeholders2_9E - _ZN34_INTERNAL_e15cc496_4_k_cu_6f54c4fd6thrust24THRUST_300001_SM_1000_NS6system6detail10sequential3seqE)
_ZN34_INTERNAL_e15cc496_4_k_cu_6f54c4fd6thrust24THRUST_300001_SM_1000_NS6system6detail10sequential3seqE:
	.zero		1
	.type		_ZN34_INTERNAL_e15cc496_4_k_cu_6f54c4fd6thrust24THRUST_300001_SM_1000_NS12placeholders2_9E,@object
	.size		_ZN34_INTERNAL_e15cc496_4_k_cu_6f54c4fd6thrust24THRUST_300001_SM_1000_NS12placeholders2_9E,(_ZN34_INTERNAL_e15cc496_4_k_cu_6f54c4fd4cuda3std3__419piecewise_constructE - _ZN34_INTERNAL_e15cc496_4_k_cu_6f54c4fd6thrust24THRUST_300001_SM_1000_NS12placeholders2_9E)
_ZN34_INTERNAL_e15cc496_4_k_cu_6f54c4fd6thrust24THRUST_300001_SM_1000_NS12placeholders2_9E:
	.zero		1
	.type		_ZN34_INTERNAL_e15cc496_4_k_cu_6f54c4fd4cuda3std3__419piecewise_constructE,@object
	.size		_ZN34_INTERNAL_e15cc496_4_k_cu_6f54c4fd4cuda3std3__419piecewise_constructE,(_ZN34_INTERNAL_e15cc496_4_k_cu_6f54c4fd4cuda3std6ranges3__45__cpo5cdataE - _ZN34_INTERNAL_e15cc496_4_k_cu_6f54c4fd4cuda3std3__419piecewise_constructE)
_ZN34_INTERNAL_e15cc496_4_k_cu_6f54c4fd4cuda3std3__419piecewise_constructE:
	.zero		1
	.type		_ZN34_INTERNAL_e15cc496_4_k_cu_6f54c4fd4cuda3std6ranges3__45__cpo5cdataE,@object
	.size		_ZN34_INTERNAL_e15cc496_4_k_cu_6f54c4fd4cuda3std6ranges3__45__cpo5cdataE,(_ZN34_INTERNAL_e15cc496_4_k_cu_6f54c4fd6thrust24THRUST_300001_SM_1000_NS12placeholders2_1E - _ZN34_INTERNAL_e15cc496_4_k_cu_6f54c4fd4cuda3std6ranges3__45__cpo5cdataE)
_ZN34_INTERNAL_e15cc496_4_k_cu_6f54c4fd4cuda3std6ranges3__45__cpo5cdataE:
	.zero		1
	.type		_ZN34_INTERNAL_e15cc496_4_k_cu_6f54c4fd6thrust24THRUST_300001_SM_1000_NS12placeholders2_1E,@object
	.size		_ZN34_INTERNAL_e15cc496_4_k_cu_6f54c4fd6thrust24THRUST_300001_SM_1000_NS12placeholders2_1E,(_ZN34_INTERNAL_e15cc496_4_k_cu_6f54c4fd4cuda3std3__45__cpo3endE - _ZN34_INTERNAL_e15cc496_4_k_cu_6f54c4fd6thrust24THRUST_300001_SM_1000_NS12placeholders2_1E)
_ZN34_INTERNAL_e15cc496_4_k_cu_6f54c4fd6thrust24THRUST_300001_SM_1000_NS12placeholders2_1E:
	.zero		1
	.type		_ZN34_INTERNAL_e15cc496_4_k_cu_6f54c4fd4cuda3std3__45__cpo3endE,@object
	.size		_ZN34_INTERNAL_e15cc496_4_k_cu_6f54c4fd4cuda3std3__45__cpo3endE,(_ZN34_INTERNAL_e15cc496_4_k_cu_6f54c4fd4cuda3std6ranges3__45__cpo3endE - _ZN34_INTERNAL_e15cc496_4_k_cu_6f54c4fd4cuda3std3__45__cpo3endE)
_ZN34_INTERNAL_e15cc496_4_k_cu_6f54c4fd4cuda3std3__45__cpo3endE:
	.zero		1
	.type		_ZN34_INTERNAL_e15cc496_4_k_cu_6f54c4fd4cuda3std6ranges3__45__cpo3endE,@object
	.size		_ZN34_INTERNAL_e15cc496_4_k_cu_6f54c4fd4cuda3std6ranges3__45__cpo3endE,(_ZN34_INTERNAL_e15cc496_4_k_cu_6f54c4fd6thrust24THRUST_300001_SM_1000_NS12placeholders2_5E - _ZN34_INTERNAL_e15cc496_4_k_cu_6f54c4fd4cuda3std6ranges3__45__cpo3endE)
_ZN34_INTERNAL_e15cc496_4_k_cu_6f54c4fd4cuda3std6ranges3__45__cpo3endE:
	.zero		1
	.type		_ZN34_INTERNAL_e15cc496_4_k_cu_6f54c4fd6thrust24THRUST_300001_SM_1000_NS12placeholders2_5E,@object
	.size		_ZN34_INTERNAL_e15cc496_4_k_cu_6f54c4fd6thrust24THRUST_300001_SM_1000_NS12placeholders2_5E,(_ZN34_INTERNAL_e15cc496_4_k_cu_6f54c4fd4cuda3std3__45__cpo4rendE - _ZN34_INTERNAL_e15cc496_4_k_cu_6f54c4fd6thrust24THRUST_300001_SM_1000_NS12placeholders2_5E)
_ZN34_INTERNAL_e15cc496_4_k_cu_6f54c4fd6thrust24THRUST_300001_SM_1000_NS12placeholders2_5E:
	.zero		1
	.type		_ZN34_INTERNAL_e15cc496_4_k_cu_6f54c4fd4cuda3std3__45__cpo4rendE,@object
	.size		_ZN34_INTERNAL_e15cc496_4_k_cu_6f54c4fd4cuda3std3__45__cpo4rendE,(_ZN34_INTERNAL_e15cc496_4_k_cu_6f54c4fd4cuda3std6ranges3__45__cpo9iter_swapE - _ZN34_INTERNAL_e15cc496_4_k_cu_6f54c4fd4cuda3std3__45__cpo4rendE)
_ZN34_INTERNAL_e15cc496_4_k_cu_6f54c4fd4cuda3std3__45__cpo4rendE:
	.zero		1
	.type		_ZN34_INTERNAL_e15cc496_4_k_cu_6f54c4fd4cuda3std6ranges3__45__cpo9iter_swapE,@object
	.size		_ZN34_INTERNAL_e15cc496_4_k_cu_6f54c4fd4cuda3std6ranges3__45__cpo9iter_swapE,(_ZN34_INTERNAL_e15cc496_4_k_cu_6f54c4fd4cuda3std3__48unexpectE - _ZN34_INTERNAL_e15cc496_4_k_cu_6f54c4fd4cuda3std6ranges3__45__cpo9iter_swapE)
_ZN34_INTERNAL_e15cc496_4_k_cu_6f54c4fd4cuda3std6ranges3__45__cpo9iter_swapE:
	.zero		1
	.type		_ZN34_INTERNAL_e15cc496_4_k_cu_6f54c4fd4cuda3std3__48unexpectE,@object
	.size		_ZN34_INTERNAL_e15cc496_4_k_cu_6f54c4fd4cuda3std3__48unexpectE,(_ZN34_INTERNAL_e15cc496_4_k_cu_6f54c4fd6thrust24THRUST_300001_SM_1000_NS8cuda_cub3parE - _ZN34_INTERNAL_e15cc496_4_k_cu_6f54c4fd4cuda3std3__48unexpectE)
_ZN34_INTERNAL_e15cc496_4_k_cu_6f54c4fd4cuda3std3__48unexpectE:
	.zero		1
	.type		_ZN34_INTERNAL_e15cc496_4_k_cu_6f54c4fd6thrust24THRUST_300001_SM_1000_NS8cuda_cub3parE,@object
	.size		_ZN34_INTERNAL_e15cc496_4_k_cu_6f54c4fd6thrust24THRUST_300001_SM_1000_NS8cuda_cub3parE,(.L_29 - _ZN34_INTERNAL_e15cc496_4_k_cu_6f54c4fd6thrust24THRUST_300001_SM_1000_NS8cuda_cub3parE)
_ZN34_INTERNAL_e15cc496_4_k_cu_6f54c4fd6thrust24THRUST_300001_SM_1000_NS8cuda_cub3parE:
	.zero		1
.L_29:


//--------------------- .nv.constant0._ZN3cub18CUB_300001_SM_10006detail11EmptyKernelIvEEvv --------------------------
	.section	.nv.constant0._ZN3cub18CUB_300001_SM_10006detail11EmptyKernelIvEEvv,"a",@progbits
	.sectionflags	@""
	.align	4
.nv.constant0._ZN3cub18CUB_300001_SM_10006detail11EmptyKernelIvEEvv:
	.zero		896


//--------------------- .nv.constant0._Z7dkernelPA3_iPA32_iPA32_A50_iPA5_iPiS8_S8_PjS9_S9_ii --------------------------
	.section	.nv.constant0._Z7dkernelPA3_iPA32_iPA32_A50_iPA5_iPiS8_S8_PjS9_S9_ii,"a",@progbits
	.sectionflags	@""
	.align	4
.nv.constant0._Z7dkernelPA3_iPA32_iPA32_A50_iPA5_iPiS8_S8_PjS9_S9_ii:
	.zero		984


//--------------------- SYMBOLS --------------------------

	.type		.nv.reservedSmem.offset0,@object
	.size		.nv.reservedSmem.offset0,0x4
